//
// Generated by NVIDIA NVVM Compiler
//
// Compiler Build ID: CL-36424714
// Cuda compilation tools, release 13.0, V13.0.88
// Based on NVVM 20.0.0
//

.version 9.0
.target sm_100
.address_size 64

	// .globl	_Z20shift_add_mp_forwardPKfPfPKiS3_S3_iiiiiiiiiiiS0_S1_S1_

.visible .entry _Z20shift_add_mp_forwardPKfPfPKiS3_S3_iiiiiiiiiiiS0_S1_S1_(
	.param .u64 .ptr .align 1 _Z20shift_add_mp_forwardPKfPfPKiS3_S3_iiiiiiiiiiiS0_S1_S1__param_0,
	.param .u64 .ptr .align 1 _Z20shift_add_mp_forwardPKfPfPKiS3_S3_iiiiiiiiiiiS0_S1_S1__param_1,
	.param .u64 .ptr .align 1 _Z20shift_add_mp_forwardPKfPfPKiS3_S3_iiiiiiiiiiiS0_S1_S1__param_2,
	.param .u64 .ptr .align 1 _Z20shift_add_mp_forwardPKfPfPKiS3_S3_iiiiiiiiiiiS0_S1_S1__param_3,
	.param .u64 .ptr .align 1 _Z20shift_add_mp_forwardPKfPfPKiS3_S3_iiiiiiiiiiiS0_S1_S1__param_4,
	.param .u32 _Z20shift_add_mp_forwardPKfPfPKiS3_S3_iiiiiiiiiiiS0_S1_S1__param_5,
	.param .u32 _Z20shift_add_mp_forwardPKfPfPKiS3_S3_iiiiiiiiiiiS0_S1_S1__param_6,
	.param .u32 _Z20shift_add_mp_forwardPKfPfPKiS3_S3_iiiiiiiiiiiS0_S1_S1__param_7,
	.param .u32 _Z20shift_add_mp_forwardPKfPfPKiS3_S3_iiiiiiiiiiiS0_S1_S1__param_8,
	.param .u32 _Z20shift_add_mp_forwardPKfPfPKiS3_S3_iiiiiiiiiiiS0_S1_S1__param_9,
	.param .u32 _Z20shift_add_mp_forwardPKfPfPKiS3_S3_iiiiiiiiiiiS0_S1_S1__param_10,
	.param .u32 _Z20shift_add_mp_forwardPKfPfPKiS3_S3_iiiiiiiiiiiS0_S1_S1__param_11,
	.param .u32 _Z20shift_add_mp_forwardPKfPfPKiS3_S3_iiiiiiiiiiiS0_S1_S1__param_12,
	.param .u32 _Z20shift_add_mp_forwardPKfPfPKiS3_S3_iiiiiiiiiiiS0_S1_S1__param_13,
	.param .u32 _Z20shift_add_mp_forwardPKfPfPKiS3_S3_iiiiiiiiiiiS0_S1_S1__param_14,
	.param .u32 _Z20shift_add_mp_forwardPKfPfPKiS3_S3_iiiiiiiiiiiS0_S1_S1__param_15,
	.param .u64 .ptr .align 1 _Z20shift_add_mp_forwardPKfPfPKiS3_S3_iiiiiiiiiiiS0_S1_S1__param_16,
	.param .u64 .ptr .align 1 _Z20shift_add_mp_forwardPKfPfPKiS3_S3_iiiiiiiiiiiS0_S1_S1__param_17,
	.param .u64 .ptr .align 1 _Z20shift_add_mp_forwardPKfPfPKiS3_S3_iiiiiiiiiiiS0_S1_S1__param_18
)
{
	.reg .pred 	%p<54>;
	.reg .b32 	%r<90>;
	.reg .b32 	%f<29>;
	.reg .b64 	%rd<99>;

	ld.param.u64 	%rd26, [_Z20shift_add_mp_forwardPKfPfPKiS3_S3_iiiiiiiiiiiS0_S1_S1__param_0];
	ld.param.u64 	%rd28, [_Z20shift_add_mp_forwardPKfPfPKiS3_S3_iiiiiiiiiiiS0_S1_S1__param_1];
	ld.param.u64 	%rd29, [_Z20shift_add_mp_forwardPKfPfPKiS3_S3_iiiiiiiiiiiS0_S1_S1__param_2];
	ld.param.u64 	%rd30, [_Z20shift_add_mp_forwardPKfPfPKiS3_S3_iiiiiiiiiiiS0_S1_S1__param_3];
	ld.param.u64 	%rd27, [_Z20shift_add_mp_forwardPKfPfPKiS3_S3_iiiiiiiiiiiS0_S1_S1__param_4];
	ld.param.u32 	%r40, [_Z20shift_add_mp_forwardPKfPfPKiS3_S3_iiiiiiiiiiiS0_S1_S1__param_5];
	ld.param.u32 	%r41, [_Z20shift_add_mp_forwardPKfPfPKiS3_S3_iiiiiiiiiiiS0_S1_S1__param_6];
	ld.param.u32 	%r42, [_Z20shift_add_mp_forwardPKfPfPKiS3_S3_iiiiiiiiiiiS0_S1_S1__param_7];
	ld.param.u32 	%r43, [_Z20shift_add_mp_forwardPKfPfPKiS3_S3_iiiiiiiiiiiS0_S1_S1__param_8];
	ld.param.u32 	%r44, [_Z20shift_add_mp_forwardPKfPfPKiS3_S3_iiiiiiiiiiiS0_S1_S1__param_9];
	ld.param.u32 	%r45, [_Z20shift_add_mp_forwardPKfPfPKiS3_S3_iiiiiiiiiiiS0_S1_S1__param_10];
	ld.param.u32 	%r46, [_Z20shift_add_mp_forwardPKfPfPKiS3_S3_iiiiiiiiiiiS0_S1_S1__param_11];
	ld.param.u32 	%r47, [_Z20shift_add_mp_forwardPKfPfPKiS3_S3_iiiiiiiiiiiS0_S1_S1__param_12];
	ld.param.u32 	%r48, [_Z20shift_add_mp_forwardPKfPfPKiS3_S3_iiiiiiiiiiiS0_S1_S1__param_13];
	ld.param.u32 	%r49, [_Z20shift_add_mp_forwardPKfPfPKiS3_S3_iiiiiiiiiiiS0_S1_S1__param_14];
	ld.param.u32 	%r50, [_Z20shift_add_mp_forwardPKfPfPKiS3_S3_iiiiiiiiiiiS0_S1_S1__param_15];
	ld.param.u64 	%rd31, [_Z20shift_add_mp_forwardPKfPfPKiS3_S3_iiiiiiiiiiiS0_S1_S1__param_16];
	ld.param.u64 	%rd32, [_Z20shift_add_mp_forwardPKfPfPKiS3_S3_iiiiiiiiiiiS0_S1_S1__param_17];
	ld.param.u64 	%rd33, [_Z20shift_add_mp_forwardPKfPfPKiS3_S3_iiiiiiiiiiiS0_S1_S1__param_18];
	cvta.to.global.u64 	%rd1, %rd33;
	cvta.to.global.u64 	%rd2, %rd28;
	cvta.to.global.u64 	%rd3, %rd31;
	cvta.to.global.u64 	%rd4, %rd32;
	cvta.to.global.u64 	%rd5, %rd30;
	cvta.to.global.u64 	%rd6, %rd29;
	mov.u32 	%r51, %ctaid.x;
	mov.u32 	%r1, %ntid.x;
	mov.u32 	%r52, %tid.x;
	mad.lo.s32 	%r84, %r51, %r1, %r52;
	setp.ge.s32 	%p4, %r84, %r42;
	@%p4 bra 	$L__BB0_29;
	mul.lo.s32 	%r3, %r49, %r48;
	mul.lo.s32 	%r4, %r3, %r47;
	mul.lo.s32 	%r5, %r4, %r43;
	setp.lt.s32 	%p5, %r50, 1;
	@%p5 bra 	$L__BB0_29;
	and.b32  	%r6, %r50, 1;
	and.b32  	%r7, %r50, 2147483646;
	add.s64 	%rd7, %rd1, 4;
	neg.s32 	%r8, %r7;
	mul.wide.u32 	%rd8, %r50, 4;
	add.s64 	%rd34, %rd8, %rd6;
	add.s64 	%rd9, %rd34, 4;
	cvta.to.global.u64 	%rd10, %rd27;
	cvta.to.global.u64 	%rd11, %rd26;
	mov.u32 	%r53, %nctaid.x;
	mul.lo.s32 	%r9, %r53, %r1;
	shl.b32 	%r54, %r5, 1;
	cvt.s64.s32 	%rd12, %r54;
	cvt.s64.s32 	%rd13, %r5;
	shl.b32 	%r10, %r50, 1;
$L__BB0_3:
	setp.eq.s32 	%p6, %r50, 1;
	div.s32 	%r56, %r84, %r46;
	mul.lo.s32 	%r57, %r56, %r46;
	sub.s32 	%r12, %r84, %r57;
	div.s32 	%r58, %r56, %r45;
	mul.lo.s32 	%r59, %r58, %r45;
	sub.s32 	%r13, %r56, %r59;
	div.s32 	%r60, %r58, %r44;
	mul.lo.s32 	%r61, %r60, %r44;
	sub.s32 	%r14, %r58, %r61;
	mul.wide.s32 	%rd35, %r14, 4;
	add.s64 	%rd36, %rd10, %rd35;
	mul.wide.s32 	%rd37, %r84, 4;
	add.s64 	%rd38, %rd11, %rd37;
	ld.global.f32 	%f1, [%rd38];
	ld.global.u32 	%r62, [%rd36];
	mul.lo.s32 	%r15, %r10, %r14;
	mul.lo.s32 	%r16, %r62, %r50;
	mul.lo.s32 	%r17, %r14, %r50;
	sub.s32 	%r63, %r13, %r40;
	setp.gt.s32 	%p7, %r63, -1;
	setp.lt.s32 	%p8, %r63, %r48;
	and.pred  	%p1, %p7, %p8;
	mul.lo.s32 	%r64, %r60, %r4;
	cvt.s64.s32 	%rd39, %r64;
	mul.lo.s32 	%r65, %r62, %r3;
	cvt.s64.s32 	%rd40, %r65;
	mul.lo.s32 	%r66, %r63, %r49;
	cvt.s64.s32 	%rd41, %r66;
	add.s64 	%rd42, %rd39, %rd41;
	add.s64 	%rd14, %rd42, %rd40;
	sub.s32 	%r67, %r12, %r40;
	setp.gt.s32 	%p10, %r67, -1;
	setp.lt.s32 	%p11, %r67, %r49;
	and.pred  	%p2, %p10, %p11;
	cvt.u64.u32 	%rd43, %r67;
	add.s64 	%rd44, %rd43, %rd13;
	add.s64 	%rd45, %rd44, %rd39;
	add.s64 	%rd15, %rd45, %rd40;
	and.pred  	%p3, %p2, %p1;
	add.s64 	%rd46, %rd43, %rd12;
	add.s64 	%rd47, %rd14, %rd46;
	shl.b64 	%rd48, %rd47, 2;
	add.s64 	%rd16, %rd2, %rd48;
	mov.b32 	%r89, 0;
	@%p6 bra 	$L__BB0_20;
	mov.b64 	%rd98, 0;
	not.pred 	%p24, %p3;
	mov.u32 	%r85, %r16;
	mov.u32 	%r86, %r15;
	mov.u32 	%r87, %r17;
	mov.u32 	%r88, %r8;
$L__BB0_5:
	mul.wide.s32 	%rd50, %r87, 4;
	add.s64 	%rd51, %rd4, %rd50;
	add.s64 	%rd18, %rd51, 4;
	mul.wide.s32 	%rd52, %r86, 4;
	add.s64 	%rd53, %rd6, %rd52;
	add.s64 	%rd19, %rd53, 4;
	add.s64 	%rd54, %rd3, %rd50;
	add.s64 	%rd20, %rd54, 4;
	add.s64 	%rd21, %rd9, %rd52;
	mul.wide.s32 	%rd55, %r85, 4;
	add.s64 	%rd56, %rd5, %rd55;
	add.s64 	%rd22, %rd56, 4;
	ld.global.u32 	%r68, [%rd53];
	ld.global.u32 	%r22, [%rd21+-4];
	ld.global.u32 	%r23, [%rd56];
	ld.global.f32 	%f2, [%rd51];
	add.s32 	%r24, %r68, %r12;
	setp.gt.s32 	%p12, %r24, -1;
	setp.lt.s32 	%p13, %r24, %r49;
	and.pred  	%p14, %p12, %p13;
	and.pred  	%p15, %p14, %p1;
	not.pred 	%p16, %p15;
	@%p16 bra 	$L__BB0_7;
	ld.global.f32 	%f5, [%rd20+-4];
	cvt.u64.u32 	%rd57, %r24;
	add.s64 	%rd58, %rd14, %rd57;
	shl.b64 	%rd59, %rd58, 2;
	add.s64 	%rd60, %rd2, %rd59;
	add.f32 	%f6, %f1, %f5;
	atom.global.add.f32 	%f7, [%rd60], %f6;
$L__BB0_7:
	add.s32 	%r25, %r22, %r13;
	setp.gt.s32 	%p17, %r25, -1;
	setp.lt.s32 	%p18, %r25, %r48;
	and.pred  	%p19, %p17, %p18;
	and.pred  	%p21, %p2, %p19;
	not.pred 	%p22, %p21;
	@%p22 bra 	$L__BB0_9;
	mul.lo.s32 	%r69, %r25, %r49;
	cvt.s64.s32 	%rd61, %r69;
	add.s64 	%rd62, %rd15, %rd61;
	shl.b64 	%rd63, %rd62, 2;
	add.s64 	%rd64, %rd2, %rd63;
	add.f32 	%f8, %f1, %f2;
	atom.global.add.f32 	%f9, [%rd64], %f8;
$L__BB0_9:
	setp.ne.s32 	%p23, %r14, %r23;
	@%p23 bra 	$L__BB0_12;
	@%p24 bra 	$L__BB0_12;
	cvt.u32.u64 	%r70, %rd98;
	div.s32 	%r71, %r14, %r41;
	mad.lo.s32 	%r72, %r71, %r50, %r70;
	mul.wide.s32 	%rd65, %r72, 4;
	add.s64 	%rd66, %rd1, %rd65;
	ld.global.f32 	%f10, [%rd66];
	add.f32 	%f11, %f1, %f10;
	atom.global.add.f32 	%f12, [%rd16], %f11;
$L__BB0_12:
	ld.global.u32 	%r73, [%rd19];
	ld.global.u32 	%r26, [%rd21];
	ld.global.u32 	%r27, [%rd22];
	ld.global.f32 	%f3, [%rd18];
	add.s32 	%r28, %r73, %r12;
	setp.gt.s32 	%p25, %r28, -1;
	setp.lt.s32 	%p26, %r28, %r49;
	and.pred  	%p27, %p25, %p26;
	and.pred  	%p28, %p27, %p1;
	not.pred 	%p29, %p28;
	@%p29 bra 	$L__BB0_14;
	ld.global.f32 	%f13, [%rd20];
	cvt.u64.u32 	%rd67, %r28;
	add.s64 	%rd68, %rd14, %rd67;
	shl.b64 	%rd69, %rd68, 2;
	add.s64 	%rd70, %rd2, %rd69;
	add.f32 	%f14, %f1, %f13;
	atom.global.add.f32 	%f15, [%rd70], %f14;
$L__BB0_14:
	add.s32 	%r29, %r26, %r13;
	setp.gt.s32 	%p30, %r29, -1;
	setp.lt.s32 	%p31, %r29, %r48;
	and.pred  	%p32, %p30, %p31;
	and.pred  	%p34, %p2, %p32;
	not.pred 	%p35, %p34;
	@%p35 bra 	$L__BB0_16;
	mul.lo.s32 	%r74, %r29, %r49;
	cvt.s64.s32 	%rd71, %r74;
	add.s64 	%rd72, %rd15, %rd71;
	shl.b64 	%rd73, %rd72, 2;
	add.s64 	%rd74, %rd2, %rd73;
	add.f32 	%f16, %f1, %f3;
	atom.global.add.f32 	%f17, [%rd74], %f16;
$L__BB0_16:
	setp.ne.s32 	%p36, %r14, %r27;
	@%p36 bra 	$L__BB0_19;
	@%p24 bra 	$L__BB0_19;
	div.s32 	%r75, %r14, %r41;
	mul.lo.s32 	%r76, %r75, %r50;
	cvt.s64.s32 	%rd75, %r76;
	add.s64 	%rd76, %rd98, %rd75;
	shl.b64 	%rd77, %rd76, 2;
	add.s64 	%rd78, %rd7, %rd77;
	ld.global.f32 	%f18, [%rd78];
	add.f32 	%f19, %f1, %f18;
	atom.global.add.f32 	%f20, [%rd16], %f19;
$L__BB0_19:
	add.s64 	%rd98, %rd98, 2;
	add.s32 	%r88, %r88, 2;
	add.s32 	%r87, %r87, 2;
	add.s32 	%r86, %r86, 2;
	add.s32 	%r85, %r85, 2;
	setp.ne.s32 	%p38, %r88, 0;
	mov.u32 	%r89, %r7;
	@%p38 bra 	$L__BB0_5;
$L__BB0_20:
	setp.eq.s32 	%p39, %r6, 0;
	@%p39 bra 	$L__BB0_28;
	add.s32 	%r77, %r89, %r15;
	mul.wide.s32 	%rd79, %r77, 4;
	add.s64 	%rd80, %rd6, %rd79;
	ld.global.u32 	%r78, [%rd80];
	add.s64 	%rd81, %rd80, %rd8;
	ld.global.u32 	%r35, [%rd81];
	add.s32 	%r79, %r89, %r16;
	mul.wide.s32 	%rd82, %r79, 4;
	add.s64 	%rd83, %rd5, %rd82;
	ld.global.u32 	%r36, [%rd83];
	add.s32 	%r80, %r89, %r17;
	cvt.s64.s32 	%rd24, %r80;
	mul.wide.s32 	%rd84, %r80, 4;
	add.s64 	%rd85, %rd4, %rd84;
	ld.global.f32 	%f4, [%rd85];
	add.s32 	%r37, %r78, %r12;
	setp.gt.s32 	%p40, %r37, -1;
	setp.lt.s32 	%p41, %r37, %r49;
	and.pred  	%p42, %p40, %p41;
	and.pred  	%p43, %p42, %p1;
	not.pred 	%p44, %p43;
	@%p44 bra 	$L__BB0_23;
	shl.b64 	%rd86, %rd24, 2;
	add.s64 	%rd87, %rd3, %rd86;
	ld.global.f32 	%f21, [%rd87];
	cvt.u64.u32 	%rd88, %r37;
	add.s64 	%rd89, %rd14, %rd88;
	shl.b64 	%rd90, %rd89, 2;
	add.s64 	%rd91, %rd2, %rd90;
	add.f32 	%f22, %f1, %f21;
	atom.global.add.f32 	%f23, [%rd91], %f22;
$L__BB0_23:
	add.s32 	%r38, %r35, %r13;
	setp.gt.s32 	%p45, %r38, -1;
	setp.lt.s32 	%p46, %r38, %r48;
	and.pred  	%p47, %p45, %p46;
	and.pred  	%p49, %p2, %p47;
	not.pred 	%p50, %p49;
	@%p50 bra 	$L__BB0_25;
	mul.lo.s32 	%r81, %r38, %r49;
	cvt.s64.s32 	%rd92, %r81;
	add.s64 	%rd93, %rd15, %rd92;
	shl.b64 	%rd94, %rd93, 2;
	add.s64 	%rd95, %rd2, %rd94;
	add.f32 	%f24, %f1, %f4;
	atom.global.add.f32 	%f25, [%rd95], %f24;
$L__BB0_25:
	setp.ne.s32 	%p51, %r14, %r36;
	@%p51 bra 	$L__BB0_28;
	div.s32 	%r82, %r14, %r41;
	mad.lo.s32 	%r83, %r82, %r50, %r89;
	cvt.s64.s32 	%rd25, %r83;
	not.pred 	%p52, %p3;
	@%p52 bra 	$L__BB0_28;
	shl.b64 	%rd96, %rd25, 2;
	add.s64 	%rd97, %rd1, %rd96;
	ld.global.f32 	%f26, [%rd97];
	add.f32 	%f27, %f1, %f26;
	atom.global.add.f32 	%f28, [%rd16], %f27;
$L__BB0_28:
	add.s32 	%r84, %r84, %r9;
	setp.lt.s32 	%p53, %r84, %r42;
	@%p53 bra 	$L__BB0_3;
$L__BB0_29:
	ret;

}
	// .globl	_Z21shift_add_mp_backwardPfS_PKiS1_S1_iiiiiiiiiii
.visible .entry _Z21shift_add_mp_backwardPfS_PKiS1_S1_iiiiiiiiiii(
	.param .u64 .ptr .align 1 _Z21shift_add_mp_backwardPfS_PKiS1_S1_iiiiiiiiiii_param_0,
	.param .u64 .ptr .align 1 _Z21shift_add_mp_backwardPfS_PKiS1_S1_iiiiiiiiiii_param_1,
	.param .u64 .ptr .align 1 _Z21shift_add_mp_backwardPfS_PKiS1_S1_iiiiiiiiiii_param_2,
	.param .u64 .ptr .align 1 _Z21shift_add_mp_backwardPfS_PKiS1_S1_iiiiiiiiiii_param_3,
	.param .u64 .ptr .align 1 _Z21shift_add_mp_backwardPfS_PKiS1_S1_iiiiiiiiiii_param_4,
	.param .u32 _Z21shift_add_mp_backwardPfS_PKiS1_S1_iiiiiiiiiii_param_5,
	.param .u32 _Z21shift_add_mp_backwardPfS_PKiS1_S1_iiiiiiiiiii_param_6,
	.param .u32 _Z21shift_add_mp_backwardPfS_PKiS1_S1_iiiiiiiiiii_param_7,
	.param .u32 _Z21shift_add_mp_backwardPfS_PKiS1_S1_iiiiiiiiiii_param_8,
	.param .u32 _Z21shift_add_mp_backwardPfS_PKiS1_S1_iiiiiiiiiii_param_9,
	.param .u32 _Z21shift_add_mp_backwardPfS_PKiS1_S1_iiiiiiiiiii_param_10,
	.param .u32 _Z21shift_add_mp_backwardPfS_PKiS1_S1_iiiiiiiiiii_param_11,
	.param .u32 _Z21shift_add_mp_backwardPfS_PKiS1_S1_iiiiiiiiiii_param_12,
	.param .u32 _Z21shift_add_mp_backwardPfS_PKiS1_S1_iiiiiiiiiii_param_13,
	.param .u32 _Z21shift_add_mp_backwardPfS_PKiS1_S1_iiiiiiiiiii_param_14,
	.param .u32 _Z21shift_add_mp_backwardPfS_PKiS1_S1_iiiiiiiiiii_param_15
)
{
	.reg .pred 	%p<121>;
	.reg .b32 	%r<131>;
	.reg .b32 	%f<43>;
	.reg .b64 	%rd<72>;

	ld.param.u64 	%rd15, [_Z21shift_add_mp_backwardPfS_PKiS1_S1_iiiiiiiiiii_param_1];
	ld.param.u64 	%rd16, [_Z21shift_add_mp_backwardPfS_PKiS1_S1_iiiiiiiiiii_param_2];
	ld.param.u64 	%rd17, [_Z21shift_add_mp_backwardPfS_PKiS1_S1_iiiiiiiiiii_param_3];
	ld.param.u32 	%r57, [_Z21shift_add_mp_backwardPfS_PKiS1_S1_iiiiiiiiiii_param_7];
	ld.param.u32 	%r59, [_Z21shift_add_mp_backwardPfS_PKiS1_S1_iiiiiiiiiii_param_9];
	ld.param.u32 	%r60, [_Z21shift_add_mp_backwardPfS_PKiS1_S1_iiiiiiiiiii_param_10];
	ld.param.u32 	%r61, [_Z21shift_add_mp_backwardPfS_PKiS1_S1_iiiiiiiiiii_param_11];
	ld.param.u32 	%r62, [_Z21shift_add_mp_backwardPfS_PKiS1_S1_iiiiiiiiiii_param_12];
	ld.param.u32 	%r63, [_Z21shift_add_mp_backwardPfS_PKiS1_S1_iiiiiiiiiii_param_13];
	ld.param.u32 	%r64, [_Z21shift_add_mp_backwardPfS_PKiS1_S1_iiiiiiiiiii_param_14];
	ld.param.u32 	%r65, [_Z21shift_add_mp_backwardPfS_PKiS1_S1_iiiiiiiiiii_param_15];
	cvta.to.global.u64 	%rd1, %rd15;
	cvta.to.global.u64 	%rd2, %rd17;
	cvta.to.global.u64 	%rd3, %rd16;
	mov.u32 	%r66, %ctaid.x;
	mov.u32 	%r1, %ntid.x;
	mov.u32 	%r67, %tid.x;
	mad.lo.s32 	%r125, %r66, %r1, %r67;
	setp.ge.s32 	%p3, %r125, %r57;
	@%p3 bra 	$L__BB1_53;
	mul.lo.s32 	%r3, %r64, %r63;
	mul.lo.s32 	%r4, %r3, %r62;
	setp.lt.s32 	%p4, %r65, 1;
	@%p4 bra 	$L__BB1_53;
	and.b32  	%r5, %r65, 2147483644;
	neg.s32 	%r6, %r5;
	mul.wide.u32 	%rd4, %r65, 4;
	mov.u32 	%r68, %nctaid.x;
	mul.lo.s32 	%r7, %r68, %r1;
	mul.lo.s32 	%r8, %r61, %r60;
	mul.lo.s32 	%r69, %r60, %r59;
	mul.lo.s32 	%r9, %r69, %r61;
$L__BB1_3:
	ld.param.u32 	%r124, [_Z21shift_add_mp_backwardPfS_PKiS1_S1_iiiiiiiiiii_param_8];
	ld.param.u32 	%r123, [_Z21shift_add_mp_backwardPfS_PKiS1_S1_iiiiiiiiiii_param_5];
	ld.param.u64 	%rd71, [_Z21shift_add_mp_backwardPfS_PKiS1_S1_iiiiiiiiiii_param_4];
	ld.param.u64 	%rd70, [_Z21shift_add_mp_backwardPfS_PKiS1_S1_iiiiiiiiiii_param_0];
	setp.lt.u32 	%p5, %r65, 4;
	div.s32 	%r71, %r125, %r61;
	mul.lo.s32 	%r72, %r71, %r61;
	sub.s32 	%r11, %r125, %r72;
	div.s32 	%r73, %r71, %r60;
	mul.lo.s32 	%r74, %r73, %r60;
	sub.s32 	%r12, %r71, %r74;
	div.s32 	%r75, %r73, %r59;
	mul.lo.s32 	%r76, %r75, %r59;
	sub.s32 	%r13, %r73, %r76;
	cvta.to.global.u64 	%rd18, %rd71;
	mul.wide.s32 	%rd19, %r13, 4;
	add.s64 	%rd20, %rd18, %rd19;
	mul.lo.s32 	%r77, %r9, %r75;
	cvt.s64.s32 	%rd21, %r77;
	mul.lo.s32 	%r78, %r8, %r13;
	cvt.s64.s32 	%rd22, %r78;
	mul.lo.s32 	%r79, %r12, %r61;
	cvt.s64.s32 	%rd23, %r79;
	cvt.s64.s32 	%rd24, %r11;
	add.s64 	%rd25, %rd23, %rd24;
	add.s64 	%rd26, %rd25, %rd22;
	add.s64 	%rd27, %rd26, %rd21;
	cvta.to.global.u64 	%rd28, %rd70;
	shl.b64 	%rd29, %rd27, 2;
	add.s64 	%rd5, %rd28, %rd29;
	ld.global.u32 	%r80, [%rd20];
	mul.lo.s32 	%r81, %r65, %r13;
	shl.b32 	%r127, %r81, 1;
	mul.lo.s32 	%r15, %r80, %r65;
	sub.s32 	%r82, %r12, %r123;
	setp.gt.s32 	%p6, %r82, -1;
	setp.lt.s32 	%p7, %r82, %r63;
	and.pred  	%p1, %p6, %p7;
	mul.lo.s32 	%r83, %r75, %r4;
	mul.lo.s32 	%r84, %r80, %r3;
	mad.lo.s32 	%r85, %r82, %r64, %r83;
	add.s32 	%r16, %r85, %r84;
	sub.s32 	%r86, %r11, %r123;
	setp.gt.s32 	%p8, %r86, -1;
	setp.lt.s32 	%p9, %r86, %r64;
	and.pred  	%p2, %p8, %p9;
	mul.lo.s32 	%r87, %r4, %r124;
	add.s32 	%r88, %r86, %r87;
	add.s32 	%r89, %r88, %r83;
	add.s32 	%r17, %r89, %r84;
	add.s32 	%r90, %r88, %r87;
	add.s32 	%r91, %r16, %r90;
	mul.wide.s32 	%rd30, %r91, 4;
	add.s64 	%rd6, %rd1, %rd30;
	mov.b32 	%r130, 0;
	@%p5 bra 	$L__BB1_30;
	mov.u32 	%r126, %r15;
	mov.u32 	%r128, %r6;
$L__BB1_5:
	.pragma "nounroll";
	mul.wide.s32 	%rd31, %r127, 4;
	add.s64 	%rd32, %rd3, %rd31;
	add.s64 	%rd7, %rd32, 8;
	add.s64 	%rd8, %rd7, %rd4;
	mul.wide.s32 	%rd33, %r126, 4;
	add.s64 	%rd34, %rd2, %rd33;
	add.s64 	%rd9, %rd34, 8;
	ld.global.u32 	%r92, [%rd32];
	ld.global.u32 	%r21, [%rd8+-8];
	ld.global.u32 	%r22, [%rd34];
	add.s32 	%r23, %r92, %r11;
	setp.gt.s32 	%p10, %r23, -1;
	setp.lt.s32 	%p11, %r23, %r64;
	and.pred  	%p12, %p10, %p11;
	and.pred  	%p13, %p12, %p1;
	not.pred 	%p14, %p13;
	@%p14 bra 	$L__BB1_7;
	add.s32 	%r93, %r16, %r23;
	mul.wide.s32 	%rd35, %r93, 4;
	add.s64 	%rd36, %rd1, %rd35;
	ld.global.f32 	%f1, [%rd36];
	atom.global.add.f32 	%f2, [%rd5], %f1;
$L__BB1_7:
	add.s32 	%r24, %r21, %r12;
	setp.gt.s32 	%p15, %r24, -1;
	setp.lt.s32 	%p16, %r24, %r63;
	and.pred  	%p17, %p15, %p16;
	and.pred  	%p19, %p2, %p17;
	not.pred 	%p20, %p19;
	@%p20 bra 	$L__BB1_9;
	mad.lo.s32 	%r94, %r24, %r64, %r17;
	mul.wide.s32 	%rd37, %r94, 4;
	add.s64 	%rd38, %rd1, %rd37;
	ld.global.f32 	%f3, [%rd38];
	atom.global.add.f32 	%f4, [%rd5], %f3;
$L__BB1_9:
	setp.eq.s32 	%p21, %r13, %r22;
	and.pred  	%p22, %p2, %p21;
	and.pred  	%p23, %p22, %p1;
	not.pred 	%p24, %p23;
	@%p24 bra 	$L__BB1_11;
	ld.global.f32 	%f5, [%rd6];
	atom.global.add.f32 	%f6, [%rd5], %f5;
$L__BB1_11:
	ld.global.u32 	%r95, [%rd7+-4];
	ld.global.u32 	%r25, [%rd8+-4];
	ld.global.u32 	%r26, [%rd9+-4];
	add.s32 	%r27, %r95, %r11;
	setp.gt.s32 	%p25, %r27, -1;
	setp.lt.s32 	%p26, %r27, %r64;
	and.pred  	%p27, %p25, %p26;
	and.pred  	%p28, %p27, %p1;
	not.pred 	%p29, %p28;
	@%p29 bra 	$L__BB1_13;
	add.s32 	%r96, %r16, %r27;
	mul.wide.s32 	%rd39, %r96, 4;
	add.s64 	%rd40, %rd1, %rd39;
	ld.global.f32 	%f7, [%rd40];
	atom.global.add.f32 	%f8, [%rd5], %f7;
$L__BB1_13:
	add.s32 	%r28, %r25, %r12;
	setp.gt.s32 	%p30, %r28, -1;
	setp.lt.s32 	%p31, %r28, %r63;
	and.pred  	%p32, %p30, %p31;
	and.pred  	%p34, %p2, %p32;
	not.pred 	%p35, %p34;
	@%p35 bra 	$L__BB1_15;
	mad.lo.s32 	%r97, %r28, %r64, %r17;
	mul.wide.s32 	%rd41, %r97, 4;
	add.s64 	%rd42, %rd1, %rd41;
	ld.global.f32 	%f9, [%rd42];
	atom.global.add.f32 	%f10, [%rd5], %f9;
$L__BB1_15:
	setp.eq.s32 	%p36, %r13, %r26;
	and.pred  	%p37, %p2, %p36;
	and.pred  	%p38, %p37, %p1;
	not.pred 	%p39, %p38;
	@%p39 bra 	$L__BB1_17;
	ld.global.f32 	%f11, [%rd6];
	atom.global.add.f32 	%f12, [%rd5], %f11;
$L__BB1_17:
	ld.global.u32 	%r98, [%rd7];
	ld.global.u32 	%r29, [%rd8];
	ld.global.u32 	%r30, [%rd9];
	add.s32 	%r31, %r98, %r11;
	setp.gt.s32 	%p40, %r31, -1;
	setp.lt.s32 	%p41, %r31, %r64;
	and.pred  	%p42, %p40, %p41;
	and.pred  	%p43, %p42, %p1;
	not.pred 	%p44, %p43;
	@%p44 bra 	$L__BB1_19;
	add.s32 	%r99, %r16, %r31;
	mul.wide.s32 	%rd43, %r99, 4;
	add.s64 	%rd44, %rd1, %rd43;
	ld.global.f32 	%f13, [%rd44];
	atom.global.add.f32 	%f14, [%rd5], %f13;
$L__BB1_19:
	add.s32 	%r32, %r29, %r12;
	setp.gt.s32 	%p45, %r32, -1;
	setp.lt.s32 	%p46, %r32, %r63;
	and.pred  	%p47, %p45, %p46;
	and.pred  	%p49, %p2, %p47;
	not.pred 	%p50, %p49;
	@%p50 bra 	$L__BB1_21;
	mad.lo.s32 	%r100, %r32, %r64, %r17;
	mul.wide.s32 	%rd45, %r100, 4;
	add.s64 	%rd46, %rd1, %rd45;
	ld.global.f32 	%f15, [%rd46];
	atom.global.add.f32 	%f16, [%rd5], %f15;
$L__BB1_21:
	setp.eq.s32 	%p51, %r13, %r30;
	and.pred  	%p52, %p2, %p51;
	and.pred  	%p53, %p52, %p1;
	not.pred 	%p54, %p53;
	@%p54 bra 	$L__BB1_23;
	ld.global.f32 	%f17, [%rd6];
	atom.global.add.f32 	%f18, [%rd5], %f17;
$L__BB1_23:
	ld.global.u32 	%r101, [%rd7+4];
	ld.global.u32 	%r33, [%rd8+4];
	ld.global.u32 	%r34, [%rd9+4];
	add.s32 	%r35, %r101, %r11;
	setp.gt.s32 	%p55, %r35, -1;
	setp.lt.s32 	%p56, %r35, %r64;
	and.pred  	%p57, %p55, %p56;
	and.pred  	%p58, %p57, %p1;
	not.pred 	%p59, %p58;
	@%p59 bra 	$L__BB1_25;
	add.s32 	%r102, %r16, %r35;
	mul.wide.s32 	%rd47, %r102, 4;
	add.s64 	%rd48, %rd1, %rd47;
	ld.global.f32 	%f19, [%rd48];
	atom.global.add.f32 	%f20, [%rd5], %f19;
$L__BB1_25:
	add.s32 	%r36, %r33, %r12;
	setp.gt.s32 	%p60, %r36, -1;
	setp.lt.s32 	%p61, %r36, %r63;
	and.pred  	%p62, %p60, %p61;
	and.pred  	%p64, %p2, %p62;
	not.pred 	%p65, %p64;
	@%p65 bra 	$L__BB1_27;
	mad.lo.s32 	%r103, %r36, %r64, %r17;
	mul.wide.s32 	%rd49, %r103, 4;
	add.s64 	%rd50, %rd1, %rd49;
	ld.global.f32 	%f21, [%rd50];
	atom.global.add.f32 	%f22, [%rd5], %f21;
$L__BB1_27:
	setp.eq.s32 	%p66, %r13, %r34;
	and.pred  	%p67, %p2, %p66;
	and.pred  	%p68, %p67, %p1;
	not.pred 	%p69, %p68;
	@%p69 bra 	$L__BB1_29;
	ld.global.f32 	%f23, [%rd6];
	atom.global.add.f32 	%f24, [%rd5], %f23;
$L__BB1_29:
	add.s32 	%r128, %r128, 4;
	add.s32 	%r127, %r127, 4;
	add.s32 	%r126, %r126, 4;
	setp.ne.s32 	%p70, %r128, 0;
	mov.u32 	%r130, %r5;
	@%p70 bra 	$L__BB1_5;
$L__BB1_30:
	and.b32  	%r104, %r65, 3;
	setp.eq.s32 	%p71, %r104, 0;
	@%p71 bra 	$L__BB1_52;
	setp.eq.s32 	%p72, %r104, 1;
	@%p72 bra 	$L__BB1_45;
	mul.lo.s32 	%r105, %r65, %r13;
	shl.b32 	%r106, %r105, 1;
	add.s32 	%r107, %r130, %r106;
	mul.wide.s32 	%rd51, %r107, 4;
	add.s64 	%rd10, %rd3, %rd51;
	ld.global.u32 	%r108, [%rd10];
	add.s64 	%rd11, %rd10, %rd4;
	ld.global.u32 	%r41, [%rd11];
	add.s32 	%r109, %r130, %r15;
	mul.wide.s32 	%rd52, %r109, 4;
	add.s64 	%rd12, %rd2, %rd52;
	ld.global.u32 	%r42, [%rd12];
	add.s32 	%r43, %r108, %r11;
	setp.gt.s32 	%p73, %r43, -1;
	setp.lt.s32 	%p74, %r43, %r64;
	and.pred  	%p75, %p73, %p74;
	and.pred  	%p76, %p75, %p1;
	not.pred 	%p77, %p76;
	@%p77 bra 	$L__BB1_34;
	add.s32 	%r110, %r16, %r43;
	mul.wide.s32 	%rd53, %r110, 4;
	add.s64 	%rd54, %rd1, %rd53;
	ld.global.f32 	%f25, [%rd54];
	atom.global.add.f32 	%f26, [%rd5], %f25;
$L__BB1_34:
	add.s32 	%r44, %r41, %r12;
	setp.gt.s32 	%p78, %r44, -1;
	setp.lt.s32 	%p79, %r44, %r63;
	and.pred  	%p80, %p78, %p79;
	and.pred  	%p82, %p2, %p80;
	not.pred 	%p83, %p82;
	@%p83 bra 	$L__BB1_36;
	mad.lo.s32 	%r111, %r44, %r64, %r17;
	mul.wide.s32 	%rd55, %r111, 4;
	add.s64 	%rd56, %rd1, %rd55;
	ld.global.f32 	%f27, [%rd56];
	atom.global.add.f32 	%f28, [%rd5], %f27;
$L__BB1_36:
	setp.eq.s32 	%p84, %r13, %r42;
	and.pred  	%p85, %p2, %p84;
	and.pred  	%p86, %p85, %p1;
	not.pred 	%p87, %p86;
	@%p87 bra 	$L__BB1_38;
	ld.global.f32 	%f29, [%rd6];
	atom.global.add.f32 	%f30, [%rd5], %f29;
$L__BB1_38:
	ld.global.u32 	%r112, [%rd10+4];
	ld.global.u32 	%r45, [%rd11+4];
	ld.global.u32 	%r46, [%rd12+4];
	add.s32 	%r47, %r112, %r11;
	setp.gt.s32 	%p88, %r47, -1;
	setp.lt.s32 	%p89, %r47, %r64;
	and.pred  	%p90, %p88, %p89;
	and.pred  	%p91, %p90, %p1;
	not.pred 	%p92, %p91;
	@%p92 bra 	$L__BB1_40;
	add.s32 	%r113, %r16, %r47;
	mul.wide.s32 	%rd57, %r113, 4;
	add.s64 	%rd58, %rd1, %rd57;
	ld.global.f32 	%f31, [%rd58];
	atom.global.add.f32 	%f32, [%rd5], %f31;
$L__BB1_40:
	add.s32 	%r48, %r45, %r12;
	setp.gt.s32 	%p93, %r48, -1;
	setp.lt.s32 	%p94, %r48, %r63;
	and.pred  	%p95, %p93, %p94;
	and.pred  	%p97, %p2, %p95;
	not.pred 	%p98, %p97;
	@%p98 bra 	$L__BB1_42;
	mad.lo.s32 	%r114, %r48, %r64, %r17;
	mul.wide.s32 	%rd59, %r114, 4;
	add.s64 	%rd60, %rd1, %rd59;
	ld.global.f32 	%f33, [%rd60];
	atom.global.add.f32 	%f34, [%rd5], %f33;
$L__BB1_42:
	setp.eq.s32 	%p99, %r13, %r46;
	and.pred  	%p100, %p2, %p99;
	and.pred  	%p101, %p100, %p1;
	not.pred 	%p102, %p101;
	@%p102 bra 	$L__BB1_44;
	ld.global.f32 	%f35, [%rd6];
	atom.global.add.f32 	%f36, [%rd5], %f35;
$L__BB1_44:
	add.s32 	%r130, %r130, 2;
$L__BB1_45:
	and.b32  	%r115, %r65, 1;
	setp.eq.b32 	%p103, %r115, 1;
	not.pred 	%p104, %p103;
	@%p104 bra 	$L__BB1_52;
	mul.lo.s32 	%r116, %r65, %r13;
	shl.b32 	%r117, %r116, 1;
	add.s32 	%r118, %r130, %r117;
	mul.wide.s32 	%rd61, %r118, 4;
	add.s64 	%rd62, %rd3, %rd61;
	ld.global.u32 	%r119, [%rd62];
	add.s64 	%rd63, %rd62, %rd4;
	ld.global.u32 	%r51, [%rd63];
	add.s32 	%r120, %r130, %r15;
	mul.wide.s32 	%rd64, %r120, 4;
	add.s64 	%rd65, %rd2, %rd64;
	ld.global.u32 	%r52, [%rd65];
	add.s32 	%r53, %r119, %r11;
	setp.gt.s32 	%p105, %r53, -1;
	setp.lt.s32 	%p106, %r53, %r64;
	and.pred  	%p107, %p105, %p106;
	and.pred  	%p108, %p107, %p1;
	not.pred 	%p109, %p108;
	@%p109 bra 	$L__BB1_48;
	add.s32 	%r121, %r16, %r53;
	mul.wide.s32 	%rd66, %r121, 4;
	add.s64 	%rd67, %rd1, %rd66;
	ld.global.f32 	%f37, [%rd67];
	atom.global.add.f32 	%f38, [%rd5], %f37;
$L__BB1_48:
	add.s32 	%r54, %r51, %r12;
	setp.gt.s32 	%p110, %r54, -1;
	setp.lt.s32 	%p111, %r54, %r63;
	and.pred  	%p112, %p110, %p111;
	and.pred  	%p114, %p2, %p112;
	not.pred 	%p115, %p114;
	@%p115 bra 	$L__BB1_50;
	mad.lo.s32 	%r122, %r54, %r64, %r17;
	mul.wide.s32 	%rd68, %r122, 4;
	add.s64 	%rd69, %rd1, %rd68;
	ld.global.f32 	%f39, [%rd69];
	atom.global.add.f32 	%f40, [%rd5], %f39;
$L__BB1_50:
	setp.eq.s32 	%p116, %r13, %r52;
	and.pred  	%p117, %p2, %p116;
	and.pred  	%p118, %p117, %p1;
	not.pred 	%p119, %p118;
	@%p119 bra 	$L__BB1_52;
	ld.global.f32 	%f41, [%rd6];
	atom.global.add.f32 	%f42, [%rd5], %f41;
$L__BB1_52:
	add.s32 	%r125, %r125, %r7;
	setp.lt.s32 	%p120, %r125, %r57;
	@%p120 bra 	$L__BB1_3;
$L__BB1_53:
	ret;

}


// ===== COMPILED SASS (sm_100) =====

	.target	sm_100

	.elftype	@"ET_EXEC"


//--------------------- .note.nv.tkinfo           --------------------------
	.section	.note.nv.tkinfo,"",@"SHT_NOTE"
	.sectionflags	@"SHF_NOTE_NV_TKINFO"
	.tkinfo
        /*0018*/ 	.word	0x00000002
        /*0030*/ 	.string	""
        /*0030*/ 	.string	"ptxas"
        /*0030*/ 	.string	"Cuda compilation tools, release 13.0, V13.0.88"
        /*0030*/ 	.string	"Build cuda_13.0.r13.0/compiler.36424714_0"
        /*0030*/ 	.string	"-arch sm_100 -m 64 "



//--------------------- .note.nv.cuinfo           --------------------------
	.section	.note.nv.cuinfo,"",@"SHT_NOTE"
	.sectionflags	@"SHF_NOTE_NV_CUINFO"
        /*0018*/ 	.short	0x0002
        /*001a*/ 	.short	0x0064
        /*001c*/ 	.short	0x0082
	.zero		2


//--------------------- .nv.info                  --------------------------
	.section	.nv.info,"",@"SHT_CUDA_INFO"
	.align	4


	//----- nvinfo : EIATTR_REGCOUNT
	.align		4
        /*0000*/ 	.byte	0x04, 0x2f
        /*0002*/ 	.short	(.L_1 - .L_0)
	.align		4
.L_0:
        /*0004*/ 	.word	index@(_Z20shift_add_mp_forwardPKfPfPKiS3_S3_iiiiiiiiiiiS0_S1_S1_)
        /*0008*/ 	.word	0x0000002c


	//----- nvinfo : EIATTR_FRAME_SIZE
	.align		4
.L_1:
        /*000c*/ 	.byte	0x04, 0x11
        /*000e*/ 	.short	(.L_3 - .L_2)
	.align		4
.L_2:
        /*0010*/ 	.word	index@(_Z20shift_add_mp_forwardPKfPfPKiS3_S3_iiiiiiiiiiiS0_S1_S1_)
        /*0014*/ 	.word	0x00000000


	//----- nvinfo : EIATTR_REGCOUNT
	.align		4
.L_3:
        /*0018*/ 	.byte	0x04, 0x2f
        /*001a*/ 	.short	(.L_5 - .L_4)
	.align		4
.L_4:
        /*001c*/ 	.word	index@(_Z21shift_add_mp_backwardPfS_PKiS1_S1_iiiiiiiiiii)
        /*0020*/ 	.word	0x00000020


	//----- nvinfo : EIATTR_FRAME_SIZE
	.align		4
.L_5:
        /*0024*/ 	.byte	0x04, 0x11
        /*0026*/ 	.short	(.L_7 - .L_6)
	.align		4
.L_6:
        /*0028*/ 	.word	index@(_Z21shift_add_mp_backwardPfS_PKiS1_S1_iiiiiiiiiii)
        /*002c*/ 	.word	0x00000000


	//----- nvinfo : EIATTR_MIN_STACK_SIZE
	.align		4
.L_7:
        /*0030*/ 	.byte	0x04, 0x12
        /*0032*/ 	.short	(.L_9 - .L_8)
	.align		4
.L_8:
        /*0034*/ 	.word	index@(_Z21shift_add_mp_backwardPfS_PKiS1_S1_iiiiiiiiiii)
        /*0038*/ 	.word	0x00000000


	//----- nvinfo : EIATTR_MIN_STACK_SIZE
	.align		4
.L_9:
        /*003c*/ 	.byte	0x04, 0x12
        /*003e*/ 	.short	(.L_11 - .L_10)
	.align		4
.L_10:
        /*0040*/ 	.word	index@(_Z20shift_add_mp_forwardPKfPfPKiS3_S3_iiiiiiiiiiiS0_S1_S1_)
        /*0044*/ 	.word	0x00000000
.L_11:


//--------------------- .nv.compat                --------------------------
	.section	.nv.compat,"",@"SHT_CUDA_COMPAT_INFO"
	.align	4
        /*0000*/ 	.byte	0x02, 0x09, 0x00, 0x00, 0x02, 0x02, 0x01, 0x00, 0x02, 0x05, 0x05, 0x00, 0x03, 0x07, 0x01, 0x01
        /*0010*/ 	.byte	0x02, 0x03, 0x00, 0x00, 0x02, 0x06, 0x01, 0x00, 0x04, 0x0b, 0x08, 0x00, 0x09, 0x00, 0x00, 0x00
        /*0020*/ 	.byte	0x00, 0x00, 0x00, 0x00


//--------------------- .nv.info._Z21shift_add_mp_backwardPfS_PKiS1_S1_iiiiiiiiiii --------------------------
	.section	.nv.info._Z21shift_add_mp_backwardPfS_PKiS1_S1_iiiiiiiiiii,"",@"SHT_CUDA_INFO"
	.sectionflags	@""
	.align	4


	//----- nvinfo : EIATTR_CUDA_API_VERSION
	.align		4
        /*0000*/ 	.byte	0x04, 0x37
        /*0002*/ 	.short	(.L_13 - .L_12)
.L_12:
        /*0004*/ 	.word	0x00000082


	//----- nvinfo : EIATTR_KPARAM_INFO
	.align		4
.L_13:
        /*0008*/ 	.byte	0x04, 0x17
        /*000a*/ 	.short	(.L_15 - .L_14)
.L_14:
        /*000c*/ 	.word	0x00000000
        /*0010*/ 	.short	0x000f
        /*0012*/ 	.short	0x0050
        /*0014*/ 	.byte	0x00, 0xf0, 0x11, 0x00


	//----- nvinfo : EIATTR_KPARAM_INFO
	.align		4
.L_15:
        /*0018*/ 	.byte	0x04, 0x17
        /*001a*/ 	.short	(.L_17 - .L_16)
.L_16:
        /*001c*/ 	.word	0x00000000
        /*0020*/ 	.short	0x000e
        /*0022*/ 	.short	0x004c
        /*0024*/ 	.byte	0x00, 0xf0, 0x11, 0x00


	//----- nvinfo : EIATTR_KPARAM_INFO
	.align		4
.L_17:
        /*0028*/ 	.byte	0x04, 0x17
        /*002a*/ 	.short	(.L_19 - .L_18)
.L_18:
        /*002c*/ 	.word	0x00000000
        /*0030*/ 	.short	0x000d
        /*0032*/ 	.short	0x0048
        /*0034*/ 	.byte	0x00, 0xf0, 0x11, 0x00


	//----- nvinfo : EIATTR_KPARAM_INFO
	.align		4
.L_19:
        /*0038*/ 	.byte	0x04, 0x17
        /*003a*/ 	.short	(.L_21 - .L_20)
.L_20:
        /*003c*/ 	.word	0x00000000
        /*0040*/ 	.short	0x000c
        /*0042*/ 	.short	0x0044
        /*0044*/ 	.byte	0x00, 0xf0, 0x11, 0x00


	//----- nvinfo : EIATTR_KPARAM_INFO
	.align		4
.L_21:
        /*0048*/ 	.byte	0x04, 0x17
        /*004a*/ 	.short	(.L_23 - .L_22)
.L_22:
        /*004c*/ 	.word	0x00000000
        /*0050*/ 	.short	0x000b
        /*0052*/ 	.short	0x0040
        /*0054*/ 	.byte	0x00, 0xf0, 0x11, 0x00


	//----- nvinfo : EIATTR_KPARAM_INFO
	.align		4
.L_23:
        /*0058*/ 	.byte	0x04, 0x17
        /*005a*/ 	.short	(.L_25 - .L_24)
.L_24:
        /*005c*/ 	.word	0x00000000
        /*0060*/ 	.short	0x000a
        /*0062*/ 	.short	0x003c
        /*0064*/ 	.byte	0x00, 0xf0, 0x11, 0x00


	//----- nvinfo : EIATTR_KPARAM_INFO
	.align		4
.L_25:
        /*0068*/ 	.byte	0x04, 0x17
        /*006a*/ 	.short	(.L_27 - .L_26)
.L_26:
        /*006c*/ 	.word	0x00000000
        /*0070*/ 	.short	0x0009
        /*0072*/ 	.short	0x0038
        /*0074*/ 	.byte	0x00, 0xf0, 0x11, 0x00


	//----- nvinfo : EIATTR_KPARAM_INFO
	.align		4
.L_27:
        /*0078*/ 	.byte	0x04, 0x17
        /*007a*/ 	.short	(.L_29 - .L_28)
.L_28:
        /*007c*/ 	.word	0x00000000
        /*0080*/ 	.short	0x0008
        /*0082*/ 	.short	0x0034
        /*0084*/ 	.byte	0x00, 0xf0, 0x11, 0x00


	//----- nvinfo : EIATTR_KPARAM_INFO
	.align		4
.L_29:
        /*0088*/ 	.byte	0x04, 0x17
        /*008a*/ 	.short	(.L_31 - .L_30)
.L_30:
        /*008c*/ 	.word	0x00000000
        /*0090*/ 	.short	0x0007
        /*0092*/ 	.short	0x0030
        /*0094*/ 	.byte	0x00, 0xf0, 0x11, 0x00


	//----- nvinfo : EIATTR_KPARAM_INFO
	.align		4
.L_31:
        /*0098*/ 	.byte	0x04, 0x17
        /*009a*/ 	.short	(.L_33 - .L_32)
.L_32:
        /*009c*/ 	.word	0x00000000
        /*00a0*/ 	.short	0x0006
        /*00a2*/ 	.short	0x002c
        /*00a4*/ 	.byte	0x00, 0xf0, 0x11, 0x00


	//----- nvinfo : EIATTR_KPARAM_INFO
	.align		4
.L_33:
        /*00a8*/ 	.byte	0x04, 0x17
        /*00aa*/ 	.short	(.L_35 - .L_34)
.L_34:
        /*00ac*/ 	.word	0x00000000
        /*00b0*/ 	.short	0x0005
        /*00b2*/ 	.short	0x0028
        /*00b4*/ 	.byte	0x00, 0xf0, 0x11, 0x00


	//----- nvinfo : EIATTR_KPARAM_INFO
	.align		4
.L_35:
        /*00b8*/ 	.byte	0x04, 0x17
        /*00ba*/ 	.short	(.L_37 - .L_36)
.L_36:
        /*00bc*/ 	.word	0x00000000
        /*00c0*/ 	.short	0x0004
        /*00c2*/ 	.short	0x0020
        /*00c4*/ 	.byte	0x00, 0xf5, 0x21, 0x00


	//----- nvinfo : EIATTR_KPARAM_INFO
	.align		4
.L_37:
        /*00c8*/ 	.byte	0x04, 0x17
        /*00ca*/ 	.short	(.L_39 - .L_38)
.L_38:
        /*00cc*/ 	.word	0x00000000
        /*00d0*/ 	.short	0x0003
        /*00d2*/ 	.short	0x0018
        /*00d4*/ 	.byte	0x00, 0xf5, 0x21, 0x00


	//----- nvinfo : EIATTR_KPARAM_INFO
	.align		4
.L_39:
        /*00d8*/ 	.byte	0x04, 0x17
        /*00da*/ 	.short	(.L_41 - .L_40)
.L_40:
        /*00dc*/ 	.word	0x00000000
        /*00e0*/ 	.short	0x0002
        /*00e2*/ 	.short	0x0010
        /*00e4*/ 	.byte	0x00, 0xf5, 0x21, 0x00


	//----- nvinfo : EIATTR_KPARAM_INFO
	.align		4
.L_41:
        /*00e8*/ 	.byte	0x04, 0x17
        /*00ea*/ 	.short	(.L_43 - .L_42)
.L_42:
        /*00ec*/ 	.word	0x00000000
        /*00f0*/ 	.short	0x0001
        /*00f2*/ 	.short	0x0008
        /*00f4*/ 	.byte	0x00, 0xf5, 0x21, 0x00


	//----- nvinfo : EIATTR_KPARAM_INFO
	.align		4
.L_43:
        /*00f8*/ 	.byte	0x04, 0x17
        /*00fa*/ 	.short	(.L_45 - .L_44)
.L_44:
        /*00fc*/ 	.word	0x00000000
        /*0100*/ 	.short	0x0000
        /*0102*/ 	.short	0x0000
        /*0104*/ 	.byte	0x00, 0xf5, 0x21, 0x00


	//----- nvinfo : EIATTR_SPARSE_MMA_MASK
	.align		4
.L_45:
        /*0108*/ 	.byte	0x03, 0x50
        /*010a*/ 	.short	0x0000


	//----- nvinfo : EIATTR_MAXREG_COUNT
	.align		4
        /*010c*/ 	.byte	0x03, 0x1b
        /*010e*/ 	.short	0x00ff


	//----- nvinfo : EIATTR_MERCURY_ISA_VERSION
	.align		4
        /*0110*/ 	.byte	0x03, 0x5f
        /*0112*/ 	.short	0x0101


	//----- nvinfo : EIATTR_VRC_CTA_INIT_COUNT
	.align		4
        /*0114*/ 	.byte	0x02, 0x4a
	.zero		1
	.zero		1


	//----- nvinfo : EIATTR_EXIT_INSTR_OFFSETS
	.align		4
        /*0118*/ 	.byte	0x04, 0x1c
        /*011a*/ 	.short	(.L_47 - .L_46)


	//   ....[0]....
.L_46:
        /*011c*/ 	.word	0x00000070


	//   ....[1]....
        /*0120*/ 	.word	0x000000c0


	//   ....[2]....
        /*0124*/ 	.word	0x00001b30


	//----- nvinfo : EIATTR_CRS_STACK_SIZE
	.align		4
.L_47:
        /*0128*/ 	.byte	0x04, 0x1e
        /*012a*/ 	.short	(.L_49 - .L_48)
.L_48:
        /*012c*/ 	.word	0x00000000


	//----- nvinfo : EIATTR_CBANK_PARAM_SIZE
	.align		4
.L_49:
        /*0130*/ 	.byte	0x03, 0x19
        /*0132*/ 	.short	0x0054


	//----- nvinfo : EIATTR_PARAM_CBANK
	.align		4
        /*0134*/ 	.byte	0x04, 0x0a
        /*0136*/ 	.short	(.L_51 - .L_50)
	.align		4
.L_50:
        /*0138*/ 	.word	index@(.nv.constant0._Z21shift_add_mp_backwardPfS_PKiS1_S1_iiiiiiiiiii)
        /*013c*/ 	.short	0x0380
        /*013e*/ 	.short	0x0054


	//----- nvinfo : EIATTR_SW_WAR
	.align		4
.L_51:
        /*0140*/ 	.byte	0x04, 0x36
        /*0142*/ 	.short	(.L_53 - .L_52)
.L_52:
        /*0144*/ 	.word	0x00000008
.L_53:


//--------------------- .nv.info._Z20shift_add_mp_forwardPKfPfPKiS3_S3_iiiiiiiiiiiS0_S1_S1_ --------------------------
	.section	.nv.info._Z20shift_add_mp_forwardPKfPfPKiS3_S3_iiiiiiiiiiiS0_S1_S1_,"",@"SHT_CUDA_INFO"
	.sectionflags	@""
	.align	4


	//----- nvinfo : EIATTR_CUDA_API_VERSION
	.align		4
        /*0000*/ 	.byte	0x04, 0x37
        /*0002*/ 	.short	(.L_55 - .L_54)
.L_54:
        /*0004*/ 	.word	0x00000082


	//----- nvinfo : EIATTR_KPARAM_INFO
	.align		4
.L_55:
        /*0008*/ 	.byte	0x04, 0x17
        /*000a*/ 	.short	(.L_57 - .L_56)
.L_56:
        /*000c*/ 	.word	0x00000000
        /*0010*/ 	.short	0x0012
        /*0012*/ 	.short	0x0068
        /*0014*/ 	.byte	0x00, 0xf5, 0x21, 0x00


	//----- nvinfo : EIATTR_KPARAM_INFO
	.align		4
.L_57:
        /*0018*/ 	.byte	0x04, 0x17
        /*001a*/ 	.short	(.L_59 - .L_58)
.L_58:
        /*001c*/ 	.word	0x00000000
        /*0020*/ 	.short	0x0011
        /*0022*/ 	.short	0x0060
        /*0024*/ 	.byte	0x00, 0xf5, 0x21, 0x00


	//----- nvinfo : EIATTR_KPARAM_INFO
	.align		4
.L_59:
        /*0028*/ 	.byte	0x04, 0x17
        /*002a*/ 	.short	(.L_61 - .L_60)
.L_60:
        /*002c*/ 	.word	0x00000000
        /*0030*/ 	.short	0x0010
        /*0032*/ 	.short	0x0058
        /*0034*/ 	.byte	0x00, 0xf5, 0x21, 0x00


	//----- nvinfo : EIATTR_KPARAM_INFO
	.align		4
.L_61:
        /*0038*/ 	.byte	0x04, 0x17
        /*003a*/ 	.short	(.L_63 - .L_62)
.L_62:
        /*003c*/ 	.word	0x00000000
        /*0040*/ 	.short	0x000f
        /*0042*/ 	.short	0x0050
        /*0044*/ 	.byte	0x00, 0xf0, 0x11, 0x00


	//----- nvinfo : EIATTR_KPARAM_INFO
	.align		4
.L_63:
        /*0048*/ 	.byte	0x04, 0x17
        /*004a*/ 	.short	(.L_65 - .L_64)
.L_64:
        /*004c*/ 	.word	0x00000000
        /*0050*/ 	.short	0x000e
        /*0052*/ 	.short	0x004c
        /*0054*/ 	.byte	0x00, 0xf0, 0x11, 0x00


	//----- nvinfo : EIATTR_KPARAM_INFO
	.align		4
.L_65:
        /*0058*/ 	.byte	0x04, 0x17
        /*005a*/ 	.short	(.L_67 - .L_66)
.L_66:
        /*005c*/ 	.word	0x00000000
        /*0060*/ 	.short	0x000d
        /*0062*/ 	.short	0x0048
        /*0064*/ 	.byte	0x00, 0xf0, 0x11, 0x00


	//----- nvinfo : EIATTR_KPARAM_INFO
	.align		4
.L_67:
        /*0068*/ 	.byte	0x04, 0x17
        /*006a*/ 	.short	(.L_69 - .L_68)
.L_68:
        /*006c*/ 	.word	0x00000000
        /*0070*/ 	.short	0x000c
        /*0072*/ 	.short	0x0044
        /*0074*/ 	.byte	0x00, 0xf0, 0x11, 0x00


	//----- nvinfo : EIATTR_KPARAM_INFO
	.align		4
.L_69:
        /*0078*/ 	.byte	0x04, 0x17
        /*007a*/ 	.short	(.L_71 - .L_70)
.L_70:
        /*007c*/ 	.word	0x00000000
        /*0080*/ 	.short	0x000b
        /*0082*/ 	.short	0x0040
        /*0084*/ 	.byte	0x00, 0xf0, 0x11, 0x00


	//----- nvinfo : EIATTR_KPARAM_INFO
	.align		4
.L_71:
        /*0088*/ 	.byte	0x04, 0x17
        /*008a*/ 	.short	(.L_73 - .L_72)
.L_72:
        /*008c*/ 	.word	0x00000000
        /*0090*/ 	.short	0x000a
        /*0092*/ 	.short	0x003c
        /*0094*/ 	.byte	0x00, 0xf0, 0x11, 0x00


	//----- nvinfo : EIATTR_KPARAM_INFO
	.align		4
.L_73:
        /*0098*/ 	.byte	0x04, 0x17
        /*009a*/ 	.short	(.L_75 - .L_74)
.L_74:
        /*009c*/ 	.word	0x00000000
        /*00a0*/ 	.short	0x0009
        /*00a2*/ 	.short	0x0038
        /*00a4*/ 	.byte	0x00, 0xf0, 0x11, 0x00


	//----- nvinfo : EIATTR_KPARAM_INFO
	.align		4
.L_75:
        /*00a8*/ 	.byte	0x04, 0x17
        /*00aa*/ 	.short	(.L_77 - .L_76)
.L_76:
        /*00ac*/ 	.word	0x00000000
        /*00b0*/ 	.short	0x0008
        /*00b2*/ 	.short	0x0034
        /*00b4*/ 	.byte	0x00, 0xf0, 0x11, 0x00


	//----- nvinfo : EIATTR_KPARAM_INFO
	.align		4
.L_77:
        /*00b8*/ 	.byte	0x04, 0x17
        /*00ba*/ 	.short	(.L_79 - .L_78)
.L_78:
        /*00bc*/ 	.word	0x00000000
        /*00c0*/ 	.short	0x0007
        /*00c2*/ 	.short	0x0030
        /*00c4*/ 	.byte	0x00, 0xf0, 0x11, 0x00


	//----- nvinfo : EIATTR_KPARAM_INFO
	.align		4
.L_79:
        /*00c8*/ 	.byte	0x04, 0x17
        /*00ca*/ 	.short	(.L_81 - .L_80)
.L_80:
        /*00cc*/ 	.word	0x00000000
        /*00d0*/ 	.short	0x0006
        /*00d2*/ 	.short	0x002c
        /*00d4*/ 	.byte	0x00, 0xf0, 0x11, 0x00


	//----- nvinfo : EIATTR_KPARAM_INFO
	.align		4
.L_81:
        /*00d8*/ 	.byte	0x04, 0x17
        /*00da*/ 	.short	(.L_83 - .L_82)
.L_82:
        /*00dc*/ 	.word	0x00000000
        /*00e0*/ 	.short	0x0005
        /*00e2*/ 	.short	0x0028
        /*00e4*/ 	.byte	0x00, 0xf0, 0x11, 0x00


	//----- nvinfo : EIATTR_KPARAM_INFO
	.align		4
.L_83:
        /*00e8*/ 	.byte	0x04, 0x17
        /*00ea*/ 	.short	(.L_85 - .L_84)
.L_84:
        /*00ec*/ 	.word	0x00000000
        /*00f0*/ 	.short	0x0004
        /*00f2*/ 	.short	0x0020
        /*00f4*/ 	.byte	0x00, 0xf5, 0x21, 0x00


	//----- nvinfo : EIATTR_KPARAM_INFO
	.align		4
.L_85:
        /*00f8*/ 	.byte	0x04, 0x17
        /*00fa*/ 	.short	(.L_87 - .L_86)
.L_86:
        /*00fc*/ 	.word	0x00000000
        /*0100*/ 	.short	0x0003
        /*0102*/ 	.short	0x0018
        /*0104*/ 	.byte	0x00, 0xf5, 0x21, 0x00


	//----- nvinfo : EIATTR_KPARAM_INFO
	.align		4
.L_87:
        /*0108*/ 	.byte	0x04, 0x17
        /*010a*/ 	.short	(.L_89 - .L_88)
.L_88:
        /*010c*/ 	.word	0x00000000
        /*0110*/ 	.short	0x0002
        /*0112*/ 	.short	0x0010
        /*0114*/ 	.byte	0x00, 0xf5, 0x21, 0x00


	//----- nvinfo : EIATTR_KPARAM_INFO
	.align		4
.L_89:
        /*0118*/ 	.byte	0x04, 0x17
        /*011a*/ 	.short	(.L_91 - .L_90)
.L_90:
        /*011c*/ 	.word	0x00000000
        /*0120*/ 	.short	0x0001
        /*0122*/ 	.short	0x0008
        /*0124*/ 	.byte	0x00, 0xf5, 0x21, 0x00


	//----- nvinfo : EIATTR_KPARAM_INFO
	.align		4
.L_91:
        /*0128*/ 	.byte	0x04, 0x17
        /*012a*/ 	.short	(.L_93 - .L_92)
.L_92:
        /*012c*/ 	.word	0x00000000
        /*0130*/ 	.short	0x0000
        /*0132*/ 	.short	0x0000
        /*0134*/ 	.byte	0x00, 0xf5, 0x21, 0x00


	//----- nvinfo : EIATTR_SPARSE_MMA_MASK
	.align		4
.L_93:
        /*0138*/ 	.byte	0x03, 0x50
        /*013a*/ 	.short	0x0000


	//----- nvinfo : EIATTR_MAXREG_COUNT
	.align		4
        /*013c*/ 	.byte	0x03, 0x1b
        /*013e*/ 	.short	0x00ff


	//----- nvinfo : EIATTR_MERCURY_ISA_VERSION
	.align		4
        /*0140*/ 	.byte	0x03, 0x5f
        /*0142*/ 	.short	0x0101


	//----- nvinfo : EIATTR_VRC_CTA_INIT_COUNT
	.align		4
        /*0144*/ 	.byte	0x02, 0x4a
	.zero		1
	.zero		1


	//----- nvinfo : EIATTR_EXIT_INSTR_OFFSETS
	.align		4
        /*0148*/ 	.byte	0x04, 0x1c
        /*014a*/ 	.short	(.L_95 - .L_94)


	//   ....[0]....
.L_94:
        /*014c*/ 	.word	0x00000070


	//   ....[1]....
        /*0150*/ 	.word	0x000000a0


	//   ....[2]....
        /*0154*/ 	.word	0x00001a20


	//----- nvinfo : EIATTR_CRS_STACK_SIZE
	.align		4
.L_95:
        /*0158*/ 	.byte	0x04, 0x1e
        /*015a*/ 	.short	(.L_97 - .L_96)
.L_96:
        /*015c*/ 	.word	0x00000000


	//----- nvinfo : EIATTR_CBANK_PARAM_SIZE
	.align		4
.L_97:
        /*0160*/ 	.byte	0x03, 0x19
        /*0162*/ 	.short	0x0070


	//----- nvinfo : EIATTR_PARAM_CBANK
	.align		4
        /*0164*/ 	.byte	0x04, 0x0a
        /*0166*/ 	.short	(.L_99 - .L_98)
	.align		4
.L_98:
        /*0168*/ 	.word	index@(.nv.constant0._Z20shift_add_mp_forwardPKfPfPKiS3_S3_iiiiiiiiiiiS0_S1_S1_)
        /*016c*/ 	.short	0x0380
        /*016e*/ 	.short	0x0070


	//----- nvinfo : EIATTR_SW_WAR
	.align		4
.L_99:
        /*0170*/ 	.byte	0x04, 0x36
        /*0172*/ 	.short	(.L_101 - .L_100)
.L_100:
        /*0174*/ 	.word	0x00000008
.L_101:


//--------------------- .nv.callgraph             --------------------------
	.section	.nv.callgraph,"",@"SHT_CUDA_CALLGRAPH"
	.align	4
	.sectionentsize	8
	.align		4
        /*0000*/ 	.word	0x00000000
	.align		4
        /*0004*/ 	.word	0xffffffff
	.align		4
        /*0008*/ 	.word	0x00000000
	.align		4
        /*000c*/ 	.word	0xfffffffe
	.align		4
        /*0010*/ 	.word	0x00000000
	.align		4
        /*0014*/ 	.word	0xfffffffd
	.align		4
        /*0018*/ 	.word	0x00000000
	.align		4
        /*001c*/ 	.word	0xfffffffc


//--------------------- .text._Z21shift_add_mp_backwardPfS_PKiS1_S1_iiiiiiiiiii --------------------------
	.section	.text._Z21shift_add_mp_backwardPfS_PKiS1_S1_iiiiiiiiiii,"ax",@progbits
	.align	128
        .global         _Z21shift_add_mp_backwardPfS_PKiS1_S1_iiiiiiiiiii
        .type           _Z21shift_add_mp_backwardPfS_PKiS1_S1_iiiiiiiiiii,@function
        .size           _Z21shift_add_mp_backwardPfS_PKiS1_S1_iiiiiiiiiii,(.L_x_69 - _Z21shift_add_mp_backwardPfS_PKiS1_S1_iiiiiiiiiii)
        .other          _Z21shift_add_mp_backwardPfS_PKiS1_S1_iiiiiiiiiii,@"STO_CUDA_ENTRY STV_DEFAULT"
_Z21shift_add_mp_backwardPfS_PKiS1_S1_iiiiiiiiiii:
.text._Z21shift_add_mp_backwardPfS_PKiS1_S1_iiiiiiiiiii:
[----:B------:R-:W-:Y:S01]  /*0000*/  LDC R1, c[0x0][0x37c] ;  /* 0x0000df00ff017b82 */ /* 0x000fe20000000800 */
[----:B------:R-:W0:Y:S07]  /*0010*/  S2R R0, SR_TID.X ;  /* 0x0000000000007919 */ /* 0x000e2e0000002100 */
[----:B------:R-:W0:Y:S01]  /*0020*/  S2UR UR4, SR_CTAID.X ;  /* 0x00000000000479c3 */ /* 0x000e220000002500 */
[----:B------:R-:W1:Y:S07]  /*0030*/  LDCU UR5, c[0x0][0x3b0] ;  /* 0x00007600ff0577ac */ /* 0x000e6e0008000800 */
[----:B------:R-:W0:Y:S02]  /*0040*/  LDC R3, c[0x0][0x360] ;  /* 0x0000d800ff037b82 */ /* 0x000e240000000800 */
[----:B0-----:R-:W-:-:S05]  /*0050*/  IMAD R0, R3, UR4, R0 ;  /* 0x0000000403007c24 */ /* 0x001fca000f8e0200 */
[----:B-1----:R-:W-:-:S13]  /*0060*/  ISETP.GE.AND P0, PT, R0, UR5, PT ;  /* 0x0000000500007c0c */ /* 0x002fda000bf06270 */
[----:B------:R-:W-:Y:S05]  /*0070*/  @P0 EXIT ;  /* 0x000000000000094d */ /* 0x000fea0003800000 */
[----:B------:R-:W0:Y:S01]  /*0080*/  LDC R2, c[0x0][0x3d0] ;  /* 0x0000f400ff027b82 */ /* 0x000e220000000800 */
[----:B------:R-:W1:Y:S02]  /*0090*/  LDCU.64 UR4, c[0x0][0x3c8] ;  /* 0x00007900ff0477ac */ /* 0x000e640008000a00 */
[----:B-1----:R-:W-:Y:S01]  /*00a0*/  UIMAD UR4, UR5, UR4, URZ ;  /* 0x00000004050472a4 */ /* 0x002fe2000f8e02ff */
[----:B0-----:R-:W-:-:S13]  /*00b0*/  ISETP.GE.AND P0, PT, R2, 0x1, PT ;  /* 0x000000010200780c */ /* 0x001fda0003f06270 */
[----:B------:R-:W-:Y:S05]  /*00c0*/  @!P0 EXIT ;  /* 0x000000000000894d */ /* 0x000fea0003800000 */
[----:B------:R-:W0:Y:S01]  /*00d0*/  LDCU UR7, c[0x0][0x370] ;  /* 0x00006e00ff0777ac */ /* 0x000e220008000800 */
[----:B------:R-:W-:Y:S01]  /*00e0*/  LOP3.LUT R2, R2, 0x7ffffffc, RZ, 0xc0, !PT ;  /* 0x7ffffffc02027812 */ /* 0x000fe200078ec0ff */
[----:B------:R-:W1:Y:S01]  /*00f0*/  LDCU UR5, c[0x0][0x3c0] ;  /* 0x00007800ff0577ac */ /* 0x000e620008000800 */
[----:B------:R-:W1:Y:S01]  /*0100*/  LDCU UR6, c[0x0][0x3bc] ;  /* 0x00007780ff0677ac */ /* 0x000e620008000800 */
[----:B------:R-:W2:Y:S01]  /*0110*/  LDCU.64 UR8, c[0x0][0x358] ;  /* 0x00006b00ff0877ac */ /* 0x000ea20008000a00 */
[----:B------:R-:W3:Y:S01]  /*0120*/  LDCU UR16, c[0x0][0x3d0] ;  /* 0x00007a00ff1077ac */ /* 0x000ee20008000800 */
[----:B0-----:R-:W-:Y:S01]  /*0130*/  IMAD R3, R3, UR7, RZ ;  /* 0x0000000703037c24 */ /* 0x001fe2000f8e02ff */
[----:B------:R-:W0:Y:S01]  /*0140*/  LDCU UR17, c[0x0][0x3cc] ;  /* 0x00007980ff1177ac */ /* 0x000e220008000800 */
[----:B------:R-:W4:Y:S01]  /*0150*/  LDCU UR18, c[0x0][0x3c8] ;  /* 0x00007900ff1277ac */ /* 0x000f220008000800 */
[----:B-1----:R-:W-:-:S12]  /*0160*/  UIMAD UR5, UR5, UR6, URZ ;  /* 0x00000006050572a4 */ /* 0x002fd8000f8e02ff */
.L_x_45:
[----:B-1----:R-:W1:Y:S01]  /*0170*/  LDC R7, c[0x0][0x3c0] ;  /* 0x0000f000ff077b82 */ /* 0x002e620000000800 */
[----:B------:R-:W-:Y:S01]  /*0180*/  IMAD.MOV.U32 R8, RZ, RZ, RZ ;  /* 0x000000ffff087224 */ /* 0x000fe200078e00ff */
[----:B0-234-:R-:W-:Y:S01]  /*0190*/  IABS R10, R0 ;  /* 0x00000000000a7213 */ /* 0x01dfe20000000000 */
[----:B------:R-:W5:Y:S01]  /*01a0*/  LDCU UR7, c[0x0][0x3b8] ;  /* 0x00007700ff0777ac */ /* 0x000f620008000800 */
[----:B------:R-:W3:Y:S04]  /*01b0*/  LDCU UR6, c[0x0][0x3c4] ;  /* 0x00007880ff0677ac */ /* 0x000ee80008000800 */
[----:B------:R-:W2:Y:S01]  /*01c0*/  LDC R5, c[0x0][0x3bc] ;  /* 0x0000ef00ff057b82 */ /* 0x000ea20000000800 */
[----:B------:R-:W0:Y:S01]  /*01d0*/  LDCU UR12, c[0x0][0x3a8] ;  /* 0x00007500ff0c77ac */ /* 0x000e220008000800 */
[----:B------:R-:W4:Y:S06]  /*01e0*/  LDCU.64 UR14, c[0x0][0x3c8] ;  /* 0x00007900ff0e77ac */ /* 0x000f2c0008000a00 */
[----:B------:R-:W3:Y:S01]  /*01f0*/  LDC.64 R24, c[0x0][0x3a0] ;  /* 0x0000e800ff187b82 */ /* 0x000ee20000000a00 */
[----:B------:R-:W0:Y:S01]  /*0200*/  LDCU UR13, c[0x0][0x3d0] ;  /* 0x00007a00ff0d77ac */ /* 0x000e220008000800 */
[----:B------:R-:W4:Y:S01]  /*0210*/  LDCU.64 UR10, c[0x0][0x380] ;  /* 0x00007000ff0a77ac */ /* 0x000f220008000a00 */
[----:B-1----:R-:W-:-:S04]  /*0220*/  IABS R11, R7 ;  /* 0x00000007000b7213 */ /* 0x002fc80000000000 */
[----:B------:R-:W1:Y:S08]  /*0230*/  I2F.RP R4, R11 ;  /* 0x0000000b00047306 */ /* 0x000e700000209400 */
[----:B-1----:R-:W1:Y:S02]  /*0240*/  MUFU.RCP R4, R4 ;  /* 0x0000000400047308 */ /* 0x002e640000001000 */
[----:B-1----:R-:W-:-:S06]  /*0250*/  VIADD R9, R4, 0xffffffe ;  /* 0x0ffffffe04097836 */ /* 0x002fcc0000000000 */
[----:B------:R-:W1:Y:S02]  /*0260*/  F2I.FTZ.U32.TRUNC.NTZ R9, R9 ;  /* 0x0000000900097305 */ /* 0x000e64000021f000 */
[----:B-1----:R-:W-:-:S04]  /*0270*/  IMAD.MOV R6, RZ, RZ, -R9 ;  /* 0x000000ffff067224 */ /* 0x002fc800078e0a09 */
[----:B------:R-:W-:Y:S01]  /*0280*/  IMAD R13, R6, R11, RZ ;  /* 0x0000000b060d7224 */ /* 0x000fe200078e02ff */
[----:B--2---:R-:W-:-:S03]  /*0290*/  IABS R6, R5 ;  /* 0x0000000500067213 */ /* 0x004fc60000000000 */
[----:B------:R-:W-:Y:S01]  /*02a0*/  IMAD.HI.U32 R4, R9, R13, R8 ;  /* 0x0000000d09047227 */ /* 0x000fe200078e0008 */
[----:B------:R-:W-:-:S03]  /*02b0*/  LOP3.LUT R9, R0, R7, RZ, 0x3c, !PT ;  /* 0x0000000700097212 */ /* 0x000fc600078e3cff */
[----:B------:R-:W-:Y:S01]  /*02c0*/  IMAD.MOV.U32 R8, RZ, RZ, R6 ;  /* 0x000000ffff087224 */ /* 0x000fe200078e0006 */
[----:B------:R-:W-:Y:S01]  /*02d0*/  ISETP.GE.AND P2, PT, R9, RZ, PT ;  /* 0x000000ff0900720c */ /* 0x000fe20003f46270 */
[----:B------:R-:W-:Y:S02]  /*02e0*/  IMAD.HI.U32 R6, R4, R10, RZ ;  /* 0x0000000a04067227 */ /* 0x000fe400078e00ff */
[----:B------:R-:W1:Y:S03]  /*02f0*/  I2F.RP R12, R8 ;  /* 0x00000008000c7306 */ /* 0x000e660000209400 */
[----:B------:R-:W-:-:S05]  /*0300*/  IADD3 R4, PT, PT, -R6, RZ, RZ ;  /* 0x000000ff06047210 */ /* 0x000fca0007ffe1ff */
[----:B------:R-:W-:-:S05]  /*0310*/  IMAD R4, R11, R4, R10 ;  /* 0x000000040b047224 */ /* 0x000fca00078e020a */
[----:B------:R-:W-:Y:S01]  /*0320*/  ISETP.GT.U32.AND P1, PT, R11, R4, PT ;  /* 0x000000040b00720c */ /* 0x000fe20003f24070 */
[----:B-1----:R-:W1:-:S12]  /*0330*/  MUFU.RCP R12, R12 ;  /* 0x0000000c000c7308 */ /* 0x002e580000001000 */
[----:B------:R-:W-:Y:S02]  /*0340*/  @!P1 IMAD.IADD R4, R4, 0x1, -R11 ;  /* 0x0000000104049824 */ /* 0x000fe400078e0a0b */
[----:B------:R-:W-:Y:S01]  /*0350*/  @!P1 VIADD R6, R6, 0x1 ;  /* 0x0000000106069836 */ /* 0x000fe20000000000 */
[----:B------:R-:W-:Y:S02]  /*0360*/  ISETP.NE.AND P1, PT, R7, RZ, PT ;  /* 0x000000ff0700720c */ /* 0x000fe40003f25270 */
[----:B------:R-:W-:Y:S01]  /*0370*/  ISETP.GE.U32.AND P0, PT, R4, R11, PT ;  /* 0x0000000b0400720c */ /* 0x000fe20003f06070 */
[----:B-1----:R-:W-:Y:S01]  /*0380*/  VIADD R10, R12, 0xffffffe ;  /* 0x0ffffffe0c0a7836 */ /* 0x002fe20000000000 */
[----:B------:R-:W1:Y:S03]  /*0390*/  LDC R4, c[0x0][0x3b8] ;  /* 0x0000ee00ff047b82 */ /* 0x000e660000000800 */
[----:B------:R2:W5:Y:S08]  /*03a0*/  F2I.FTZ.U32.TRUNC.NTZ R11, R10 ;  /* 0x0000000a000b7305 */ /* 0x000570000021f000 */
[----:B------:R-:W-:Y:S01]  /*03b0*/  @P0 IADD3 R6, PT, PT, R6, 0x1, RZ ;  /* 0x0000000106060810 */ /* 0x000fe20007ffe0ff */
[----:B--2---:R-:W-:-:S04]  /*03c0*/  IMAD.MOV.U32 R10, RZ, RZ, RZ ;  /* 0x000000ffff0a7224 */ /* 0x004fc800078e00ff */
[----:B------:R-:W-:Y:S01]  /*03d0*/  @!P2 IMAD.MOV R6, RZ, RZ, -R6 ;  /* 0x000000ffff06a224 */ /* 0x000fe200078e0a06 */
[----:B------:R-:W-:Y:S01]  /*03e0*/  @!P1 LOP3.LUT R6, RZ, R7, RZ, 0x33, !PT ;  /* 0x00000007ff069212 */ /* 0x000fe200078e33ff */
[----:B-----5:R-:W-:-:S03]  /*03f0*/  IMAD.MOV R13, RZ, RZ, -R11 ;  /* 0x000000ffff0d7224 */ /* 0x020fc600078e0a0b */
[----:B------:R-:W-:Y:S01]  /*0400*/  IABS R12, R6 ;  /* 0x00000006000c7213 */ /* 0x000fe20000000000 */
[----:B------:R-:W-:Y:S01]  /*0410*/  IMAD R13, R13, R8, RZ ;  /* 0x000000080d0d7224 */ /* 0x000fe200078e02ff */
[----:B-1----:R-:W-:-:S03]  /*0420*/  IABS R9, R4 ;  /* 0x0000000400097213 */ /* 0x002fc60000000000 */
[----:B------:R-:W-:Y:S01]  /*0430*/  IMAD.HI.U32 R10, R11, R13, R10 ;  /* 0x0000000d0b0a7227 */ /* 0x000fe200078e000a */
[----:B------:R-:W-:Y:S02]  /*0440*/  MOV R11, R12 ;  /* 0x0000000c000b7202 */ /* 0x000fe40000000f00 */
[----:B------:R-:W1:Y:S03]  /*0450*/  I2F.RP R12, R9 ;  /* 0x00000009000c7306 */ /* 0x000e660000209400 */
[----:B------:R-:W-:-:S04]  /*0460*/  IMAD.HI.U32 R10, R10, R11, RZ ;  /* 0x0000000b0a0a7227 */ /* 0x000fc800078e00ff */
[----:B------:R-:W-:-:S04]  /*0470*/  IMAD.MOV R13, RZ, RZ, -R10 ;  /* 0x000000ffff0d7224 */ /* 0x000fc800078e0a0a */
[C---:B------:R-:W-:Y:S01]  /*0480*/  IMAD R11, R8.reuse, R13, R11 ;  /* 0x0000000d080b7224 */ /* 0x040fe200078e020b */
[----:B-1----:R-:W1:Y:S04]  /*0490*/  MUFU.RCP R12, R12 ;  /* 0x0000000c000c7308 */ /* 0x002e680000001000 */
[----:B------:R-:W-:-:S13]  /*04a0*/  ISETP.GT.U32.AND P1, PT, R8, R11, PT ;  /* 0x0000000b0800720c */ /* 0x000fda0003f24070 */
[----:B------:R-:W-:Y:S01]  /*04b0*/  @!P1 IMAD.IADD R11, R11, 0x1, -R8 ;  /* 0x000000010b0b9824 */ /* 0x000fe200078e0a08 */
[----:B------:R-:W-:Y:S01]  /*04c0*/  @!P1 IADD3 R10, PT, PT, R10, 0x1, RZ ;  /* 0x000000010a0a9810 */ /* 0x000fe20007ffe0ff */
[----:B-1----:R-:W-:Y:S01]  /*04d0*/  VIADD R13, R12, 0xffffffe ;  /* 0x0ffffffe0c0d7836 */ /* 0x002fe20000000000 */
[----:B------:R-:W-:Y:S02]  /*04e0*/  ISETP.NE.AND P1, PT, R5, RZ, PT ;  /* 0x000000ff0500720c */ /* 0x000fe40003f25270 */
[----:B------:R-:W-:Y:S02]  /*04f0*/  ISETP.GE.U32.AND P0, PT, R11, R8, PT ;  /* 0x000000080b00720c */ /* 0x000fe40003f06070 */
[----:B------:R-:W1:Y:S01]  /*0500*/  F2I.FTZ.U32.TRUNC.NTZ R11, R13 ;  /* 0x0000000d000b7305 */ /* 0x000e62000021f000 */
[----:B------:R-:W-:-:S04]  /*0510*/  LOP3.LUT R8, R6, R5, RZ, 0x3c, !PT ;  /* 0x0000000506087212 */ /* 0x000fc800078e3cff */
[----:B------:R-:W-:-:S06]  /*0520*/  ISETP.GE.AND P2, PT, R8, RZ, PT ;  /* 0x000000ff0800720c */ /* 0x000fcc0003f46270 */
[----:B------:R-:W-:-:S04]  /*0530*/  @P0 VIADD R10, R10, 0x1 ;  /* 0x000000010a0a0836 */ /* 0x000fc80000000000 */
[----:B------:R-:W-:Y:S02]  /*0540*/  IMAD.MOV.U32 R15, RZ, RZ, R10 ;  /* 0x000000ffff0f7224 */ /* 0x000fe400078e000a */
[----:B-1----:R-:W-:Y:S02]  /*0550*/  IMAD.MOV R8, RZ, RZ, -R11 ;  /* 0x000000ffff087224 */ /* 0x002fe400078e0a0b */
[----:B------:R-:W-:Y:S01]  /*0560*/  IMAD.MOV.U32 R10, RZ, RZ, RZ ;  /* 0x000000ffff0a7224 */ /* 0x000fe200078e00ff */
[----:B------:R-:W-:Y:S01]  /*0570*/  @!P2 IADD3 R15, PT, PT, -R15, RZ, RZ ;  /* 0x000000ff0f0fa210 */ /* 0x000fe20007ffe1ff */
[----:B------:R-:W-:Y:S01]  /*0580*/  IMAD R13, R8, R9, RZ ;  /* 0x00000009080d7224 */ /* 0x000fe200078e02ff */
[----:B------:R-:W-:-:S03]  /*0590*/  @!P1 LOP3.LUT R15, RZ, R5, RZ, 0x33, !PT ;  /* 0x00000005ff0f9212 */ /* 0x000fc600078e33ff */
[----:B------:R-:W-:Y:S01]  /*05a0*/  IMAD.HI.U32 R10, R11, R13, R10 ;  /* 0x0000000d0b0a7227 */ /* 0x000fe200078e000a */
[----:B------:R-:W-:Y:S01]  /*05b0*/  IABS R8, R15 ;  /* 0x0000000f00087213 */ /* 0x000fe20000000000 */
[----:B------:R-:W-:Y:S01]  /*05c0*/  UIMAD UR7, UR7, UR5, URZ ;  /* 0x00000005070772a4 */ /* 0x000fe2000f8e02ff */
[----:B------:R-:W1:Y:S03]  /*05d0*/  LDC.64 R12, c[0x0][0x388] ;  /* 0x0000e200ff0c7b82 */ /* 0x000e660000000a00 */
[----:B------:R-:W-:-:S04]  /*05e0*/  IMAD.HI.U32 R10, R10, R8, RZ ;  /* 0x000000080a0a7227 */ /* 0x000fc800078e00ff */
[----:B------:R-:W-:-:S04]  /*05f0*/  IMAD.MOV R11, RZ, RZ, -R10 ;  /* 0x000000ffff0b7224 */ /* 0x000fc800078e0a0a */
[----:B------:R-:W-:-:S05]  /*0600*/  IMAD R8, R9, R11, R8 ;  /* 0x0000000b09087224 */ /* 0x000fca00078e0208 */
[----:B------:R-:W-:-:S13]  /*0610*/  ISETP.GT.U32.AND P1, PT, R9, R8, PT ;  /* 0x000000080900720c */ /* 0x000fda0003f24070 */
[----:B------:R-:W-:Y:S01]  /*0620*/  @!P1 IMAD.IADD R8, R8, 0x1, -R9 ;  /* 0x0000000108089824 */ /* 0x000fe200078e0a09 */
[----:B------:R-:W-:Y:S02]  /*0630*/  @!P1 IADD3 R10, PT, PT, R10, 0x1, RZ ;  /* 0x000000010a0a9810 */ /* 0x000fe40007ffe0ff */
[----:B------:R-:W-:Y:S02]  /*0640*/  ISETP.NE.AND P1, PT, R4, RZ, PT ;  /* 0x000000ff0400720c */ /* 0x000fe40003f25270 */
[----:B------:R-:W-:Y:S02]  /*0650*/  ISETP.GE.U32.AND P0, PT, R8, R9, PT ;  /* 0x000000090800720c */ /* 0x000fe40003f06070 */
[----:B------:R-:W-:-:S04]  /*0660*/  LOP3.LUT R8, R15, R4, RZ, 0x3c, !PT ;  /* 0x000000040f087212 */ /* 0x000fc800078e3cff */
[----:B------:R-:W-:-:S07]  /*0670*/  ISETP.GE.AND P2, PT, R8, RZ, PT ;  /* 0x000000ff0800720c */ /* 0x000fce0003f46270 */
[----:B------:R-:W-:-:S04]  /*0680*/  @P0 VIADD R10, R10, 0x1 ;  /* 0x000000010a0a0836 */ /* 0x000fc80000000000 */
[----:B------:R-:W-:Y:S02]  /*0690*/  IMAD.MOV.U32 R9, RZ, RZ, R10 ;  /* 0x000000ffff097224 */ /* 0x000fe400078e000a */
[----:B------:R-:W-:Y:S01]  /*06a0*/  IMAD.MOV R8, RZ, RZ, -R6 ;  /* 0x000000ffff087224 */ /* 0x000fe200078e0a06 */
[----:B------:R-:W2:Y:S01]  /*06b0*/  LDC R10, c[0x0][0x3b4] ;  /* 0x0000ed00ff0a7b82 */ /* 0x000ea20000000800 */
[----:B------:R-:W-:Y:S01]  /*06c0*/  @!P2 IMAD.MOV R9, RZ, RZ, -R9 ;  /* 0x000000ffff09a224 */ /* 0x000fe200078e0a09 */
[----:B------:R-:W-:-:S04]  /*06d0*/  @!P1 LOP3.LUT R9, RZ, R4, RZ, 0x33, !PT ;  /* 0x00000004ff099212 */ /* 0x000fc800078e33ff */
[----:B------:R-:W-:-:S05]  /*06e0*/  IADD3 R11, PT, PT, -R9, RZ, RZ ;  /* 0x000000ff090b7210 */ /* 0x000fca0007ffe1ff */
[----:B------:R-:W-:-:S04]  /*06f0*/  IMAD R4, R4, R11, R15 ;  /* 0x0000000b04047224 */ /* 0x000fc800078e020f */
[----:B---3--:R-:W-:-:S06]  /*0700*/  IMAD.WIDE R24, R4, 0x4, R24 ;  /* 0x0000000404187825 */ /* 0x008fcc00078e0218 */
[----:B------:R3:W5:Y:S01]  /*0710*/  LDG.E R24, desc[UR8][R24.64] ;  /* 0x0000000818187981 */ /* 0x000762000c1e1900 */
[----:B------:R-:W-:Y:S01]  /*0720*/  IMAD.MOV R11, RZ, RZ, -R15 ;  /* 0x000000ffff0b7224 */ /* 0x000fe200078e0a0f */
[----:B------:R-:W-:Y:S01]  /*0730*/  UIMAD UR6, UR4, UR6, URZ ;  /* 0x00000006040672a4 */ /* 0x000fe2000f8e02ff */
[----:B0-----:R-:W-:Y:S02]  /*0740*/  IMAD.U32 R23, RZ, RZ, UR13 ;  /* 0x0000000dff177e24 */ /* 0x001fe4000f8e00ff */
[----:B------:R-:W-:Y:S02]  /*0750*/  IMAD R5, R5, R11, R6 ;  /* 0x0000000b05057224 */ /* 0x000fe400078e0206 */
[----:B------:R-:W-:Y:S02]  /*0760*/  IMAD R6, R7, R8, R0 ;  /* 0x0000000807067224 */ /* 0x000fe400078e0200 */
[----:B------:R-:W-:Y:S02]  /*0770*/  IMAD R8, R5, R7, RZ ;  /* 0x0000000705087224 */ /* 0x000fe400078e02ff */
[----:B------:R-:W-:Y:S01]  /*0780*/  IMAD R7, R4, UR5, RZ ;  /* 0x0000000504077c24 */ /* 0x000fe2000f8e02ff */
[----:B------:R-:W-:Y:S01]  /*0790*/  SHF.R.S32.HI R14, RZ, 0x1f, R6 ;  /* 0x0000001fff0e7819 */ /* 0x000fe20000011406 */
[----:B------:R-:W-:Y:S01]  /*07a0*/  IMAD R15, R9, UR6, RZ ;  /* 0x00000006090f7c24 */ /* 0x000fe2000f8e02ff */
[----:B------:R-:W-:Y:S01]  /*07b0*/  SHF.R.S32.HI R11, RZ, 0x1f, R8 ;  /* 0x0000001fff0b7819 */ /* 0x000fe20000011408 */
[----:B---3--:R-:W-:Y:S01]  /*07c0*/  IMAD.MOV.U32 R25, RZ, RZ, RZ ;  /* 0x000000ffff197224 */ /* 0x008fe200078e00ff */
[----:B------:R-:W-:-:S02]  /*07d0*/  IADD3 R18, P0, P1, R7, R8, R6 ;  /* 0x0000000807127210 */ /* 0x000fc4000791e006 */
[----:B------:R-:W-:Y:S01]  /*07e0*/  SHF.R.S32.HI R8, RZ, 0x1f, R7 ;  /* 0x0000001fff087819 */ /* 0x000fe20000011407 */
[----:B----4-:R-:W-:Y:S01]  /*07f0*/  IMAD.U32 R7, RZ, RZ, UR15 ;  /* 0x0000000fff077e24 */ /* 0x010fe2000f8e00ff */
[----:B------:R-:W-:Y:S02]  /*0800*/  IADD3 R16, PT, PT, R6, -UR12, RZ ;  /* 0x8000000c06107c10 */ /* 0x000fe4000fffe0ff */
[----:B------:R-:W-:Y:S01]  /*0810*/  IADD3.X R20, PT, PT, R8, R11, R14, P0, P1 ;  /* 0x0000000b08147210 */ /* 0x000fe200007e240e */
[----:B------:R-:W-:Y:S01]  /*0820*/  IMAD.U32 R8, RZ, RZ, UR14 ;  /* 0x0000000eff087e24 */ /* 0x000fe2000f8e00ff */
[CC--:B------:R-:W-:Y:S01]  /*0830*/  ISETP.GE.AND P1, PT, R16.reuse, R7.reuse, PT ;  /* 0x000000071000720c */ /* 0x0c0fe20003f26270 */
[----:B------:R-:W-:Y:S02]  /*0840*/  VIADD R14, R5, -UR12 ;  /* 0x8000000c050e7c36 */ /* 0x000fe40008000000 */
[----:B------:R-:W-:Y:S01]  /*0850*/  IMAD R11, R9, UR7, RZ ;  /* 0x00000007090b7c24 */ /* 0x000fe2000f8e02ff */
[----:B------:R-:W-:Y:S01]  /*0860*/  ISETP.GT.AND P1, PT, R16, -0x1, !P1 ;  /* 0xffffffff1000780c */ /* 0x000fe20004f24270 */
[C---:B------:R-:W-:Y:S01]  /*0870*/  IMAD R9, R14.reuse, R7, R15 ;  /* 0x000000070e097224 */ /* 0x040fe200078e020f */
[----:B------:R-:W-:Y:S01]  /*0880*/  ISETP.GE.AND P0, PT, R14, R8, PT ;  /* 0x000000080e00720c */ /* 0x000fe20003f06270 */
[----:B--2---:R-:W-:Y:S01]  /*0890*/  IMAD R16, R10, UR6, R16 ;  /* 0x000000060a107c24 */ /* 0x004fe2000f8e0210 */
[----:B------:R-:W-:-:S02]  /*08a0*/  IADD3 R19, P2, PT, R11, R18, RZ ;  /* 0x000000120b137210 */ /* 0x000fc40007f5e0ff */
[----:B------:R-:W-:Y:S01]  /*08b0*/  ISETP.GT.AND P0, PT, R14, -0x1, !P0 ;  /* 0xffffffff0e00780c */ /* 0x000fe20004704270 */
[--C-:B------:R-:W-:Y:S01]  /*08c0*/  IMAD R18, R10, UR6, R16.reuse ;  /* 0x000000060a127c24 */ /* 0x100fe2000f8e0210 */
[----:B------:R-:W-:Y:S01]  /*08d0*/  LEA.HI.X.SX32 R14, R11, R20, 0x1, P2 ;  /* 0x000000140b0e7211 */ /* 0x000fe200010f0eff */
[----:B------:R-:W-:Y:S01]  /*08e0*/  IMAD.IADD R15, R15, 0x1, R16 ;  /* 0x000000010f0f7824 */ /* 0x000fe200078e0210 */
[----:B------:R-:W-:Y:S02]  /*08f0*/  ISETP.GE.U32.AND P2, PT, R23, 0x4, PT ;  /* 0x000000041700780c */ /* 0x000fe40003f46070 */
[----:B------:R-:W-:-:S04]  /*0900*/  LEA R10, P3, R19, UR10, 0x2 ;  /* 0x0000000a130a7c11 */ /* 0x000fc8000f8610ff */
[----:B------:R-:W-:Y:S01]  /*0910*/  LEA.HI.X R11, R19, UR11, R14, 0x2, P3 ;  /* 0x0000000b130b7c11 */ /* 0x000fe200098f140e */
[C---:B-----5:R-:W-:Y:S02]  /*0920*/  IMAD R9, R24.reuse, UR4, R9 ;  /* 0x0000000418097c24 */ /* 0x060fe4000f8e0209 */
[C---:B------:R-:W-:Y:S02]  /*0930*/  IMAD R22, R24.reuse, UR4, R15 ;  /* 0x0000000418167c24 */ /* 0x040fe4000f8e020f */
[----:B------:R-:W-:Y:S01]  /*0940*/  IMAD R24, R24, R23, RZ ;  /* 0x0000001718187224 */ /* 0x000fe200078e02ff */
[----:B------:R-:W-:-:S05]  /*0950*/  IADD3 R17, PT, PT, R9, R18, RZ ;  /* 0x0000001209117210 */ /* 0x000fca0007ffe0ff */
[----:B-1----:R-:W-:Y:S01]  /*0960*/  IMAD.WIDE R12, R17, 0x4, R12 ;  /* 0x00000004110c7825 */ /* 0x002fe200078e020c */
[----:B------:R-:W-:Y:S06]  /*0970*/  @!P2 BRA `(.L_x_0) ;  /* 0x000000080064a947 */ /* 0x000fec0003800000 */
[----:B------:R-:W-:Y:S01]  /*0980*/  IMAD R23, R4, R23, RZ ;  /* 0x0000001704177224 */ /* 0x000fe200078e02ff */
[----:B------:R-:W-:Y:S01]  /*0990*/  MOV R26, R24 ;  /* 0x00000018001a7202 */ /* 0x000fe20000000f00 */
[----:B------:R-:W-:Y:S02]  /*09a0*/  IMAD.MOV R25, RZ, RZ, -R2 ;  /* 0x000000ffff197224 */ /* 0x000fe400078e0a02 */
[----:B------:R-:W-:-:S07]  /*09b0*/  IMAD.SHL.U32 R27, R23, 0x2, RZ ;  /* 0x00000002171b7824 */ /* 0x000fce00078e00ff */
.L_x_25:
[----:B0123--:R-:W0:Y:S01]  /*09c0*/  LDC.64 R14, c[0x0][0x390] ;  /* 0x0000e400ff0e7b82 */ /* 0x00fe220000000a00 */
[----:B------:R-:W-:-:S07]  /*09d0*/  IMAD.U32 R23, RZ, RZ, UR16 ;  /* 0x00000010ff177e24 */ /* 0x000fce000f8e00ff */
[----:B------:R-:W1:Y:S01]  /*09e0*/  LDC.64 R18, c[0x0][0x398] ;  /* 0x0000e600ff127b82 */ /* 0x000e620000000a00 */
[----:B0-----:R-:W-:-:S05]  /*09f0*/  IMAD.WIDE R14, R27, 0x4, R14 ;  /* 0x000000041b0e7825 */ /* 0x001fca00078e020e */
[----:B------:R-:W2:Y:S01]  /*0a00*/  LDG.E R29, desc[UR8][R14.64] ;  /* 0x000000080e1d7981 */ /* 0x000ea2000c1e1900 */
[----:B------:R-:W-:-:S05]  /*0a10*/  IMAD.WIDE.U32 R16, R23, 0x4, R14 ;  /* 0x0000000417107825 */ /* 0x000fca00078e000e */
[----:B------:R-:W3:Y:S01]  /*0a20*/  LDG.E R20, desc[UR8][R16.64] ;  /* 0x0000000810147981 */ /* 0x000ee2000c1e1900 */
[----:B-1----:R-:W-:-:S05]  /*0a30*/  IMAD.WIDE R18, R26, 0x4, R18 ;  /* 0x000000041a127825 */ /* 0x002fca00078e0212 */
[----:B------:R-:W4:Y:S01]  /*0a40*/  LDG.E R21, desc[UR8][R18.64] ;  /* 0x0000000812157981 */ /* 0x000f22000c1e1900 */
[----:B------:R-:W-:Y:S01]  /*0a50*/  IMAD.U32 R7, RZ, RZ, UR17 ;  /* 0x00000011ff077e24 */ /* 0x000fe2000f8e00ff */
[----:B------:R-:W-:Y:S01]  /*0a60*/  MOV R8, UR18 ;  /* 0x0000001200087c02 */ /* 0x000fe20008000f00 */
[----:B------:R-:W-:Y:S01]  /*0a70*/  BSSY.RECONVERGENT B0, `(.L_x_1) ;  /* 0x0000011000007945 */ /* 0x000fe20003800200 */
[----:B--2---:R-:W-:-:S05]  /*0a80*/  IMAD.IADD R28, R6, 0x1, R29 ;  /* 0x00000001061c7824 */ /* 0x004fca00078e021d */
[----:B------:R-:W-:-:S04]  /*0a90*/  ISETP.GE.AND P4, PT, R28, R7, PT ;  /* 0x000000071c00720c */ /* 0x000fc80003f86270 */
[----:B------:R-:W-:Y:S01]  /*0aa0*/  ISETP.GT.AND P4, PT, R28, -0x1, !P4 ;  /* 0xffffffff1c00780c */ /* 0x000fe20006784270 */
[----:B---3--:R-:W-:-:S03]  /*0ab0*/  IMAD.IADD R29, R5, 0x1, R20 ;  /* 0x00000001051d7824 */ /* 0x008fc600078e0214 */
[----:B------:R-:W-:Y:S02]  /*0ac0*/  PLOP3.LUT P4, PT, P4, P0, PT, 0x80, 0x8 ;  /* 0x000000000008781c */ /* 0x000fe40002781070 */
[C---:B------:R-:W-:Y:S02]  /*0ad0*/  ISETP.GE.AND P2, PT, R29.reuse, R8, PT ;  /* 0x000000081d00720c */ /* 0x040fe40003f46270 */
[----:B----4-:R-:W-:Y:S02]  /*0ae0*/  ISETP.EQ.AND P3, PT, R4, R21, P1 ;  /* 0x000000150400720c */ /* 0x010fe40000f62270 */
[----:B------:R-:W-:Y:S02]  /*0af0*/  ISETP.GT.AND P2, PT, R29, -0x1, !P2 ;  /* 0xffffffff1d00780c */ /* 0x000fe40005744270 */
[----:B------:R-:W-:Y:S02]  /*0b00*/  PLOP3.LUT P3, PT, P3, P0, PT, 0x80, 0x8 ;  /* 0x000000000008781c */ /* 0x000fe40001f61070 */
[----:B------:R-:W-:-:S03]  /*0b10*/  PLOP3.LUT P2, PT, P1, P2, PT, 0x80, 0x8 ;  /* 0x000000000008781c */ /* 0x000fc60000f45070 */
[----:B------:R-:W-:Y:S10]  /*0b20*/  @!P4 BRA `(.L_x_2) ;  /* 0x000000000014c947 */ /* 0x000ff40003800000 */
[----:B------:R-:W0:Y:S01]  /*0b30*/  LDC.64 R20, c[0x0][0x388] ;  /* 0x0000e200ff147b82 */ /* 0x000e220000000a00 */
[----:B------:R-:W-:-:S04]  /*0b40*/  IMAD.IADD R28, R9, 0x1, R28 ;  /* 0x00000001091c7824 */ /* 0x000fc800078e021c */
[----:B0-----:R-:W-:-:S06]  /*0b50*/  IMAD.WIDE R20, R28, 0x4, R20 ;  /* 0x000000041c147825 */ /* 0x001fcc00078e0214 */
[----:B------:R-:W2:Y:S04]  /*0b60*/  LDG.E R21, desc[UR8][R20.64] ;  /* 0x0000000814157981 */ /* 0x000ea8000c1e1900 */
[----:B--2---:R0:W-:Y:S02]  /*0b70*/  REDG.E.ADD.F32.FTZ.RN.STRONG.GPU desc[UR8][R10.64], R21 ;  /* 0x000000150a0079a6 */ /* 0x0041e4000c12f308 */
.L_x_2:
[----:B------:R-:W-:Y:S05]  /*0b80*/  BSYNC.RECONVERGENT B0 ;  /* 0x0000000000007941 */ /* 0x000fea0003800200 */
.L_x_1:
[----:B------:R-:W-:Y:S04]  /*0b90*/  BSSY.RECONVERGENT B0, `(.L_x_3) ;  /* 0x0000007000007945 */ /* 0x000fe80003800200 */
[----:B------:R-:W-:Y:S05]  /*0ba0*/  @!P2 BRA `(.L_x_4) ;  /* 0x000000000014a947 */ /* 0x000fea0003800000 */
[----:B0-----:R-:W0:Y:S01]  /*0bb0*/  LDC.64 R20, c[0x0][0x388] ;  /* 0x0000e200ff147b82 */ /* 0x001e220000000a00 */
[----:B------:R-:W-:-:S04]  /*0bc0*/  IMAD R29, R29, R7, R22 ;  /* 0x000000071d1d7224 */ /* 0x000fc800078e0216 */
[----:B0-----:R-:W-:-:S06]  /*0bd0*/  IMAD.WIDE R20, R29, 0x4, R20 ;  /* 0x000000041d147825 */ /* 0x001fcc00078e0214 */
[----:B------:R-:W2:Y:S04]  /*0be0*/  LDG.E R21, desc[UR8][R20.64] ;  /* 0x0000000814157981 */ /* 0x000ea8000c1e1900 */
[----:B--2---:R1:W-:Y:S02]  /*0bf0*/  REDG.E.ADD.F32.FTZ.RN.STRONG.GPU desc[UR8][R10.64], R21 ;  /* 0x000000150a0079a6 */ /* 0x0043e4000c12f308 */
.L_x_4:
[----:B------:R-:W-:Y:S05]  /*0c00*/  BSYNC.RECONVERGENT B0 ;  /* 0x0000000000007941 */ /* 0x000fea0003800200 */
.L_x_3:
[----:B------:R-:W-:Y:S04]  /*0c10*/  BSSY.RECONVERGENT B0, `(.L_x_5) ;  /* 0x0000004000007945 */ /* 0x000fe80003800200 */
[----:B------:R-:W-:Y:S05]  /*0c20*/  @!P3 BRA `(.L_x_6) ;  /* 0x000000000008b947 */ /* 0x000fea0003800000 */
[----:B01----:R-:W2:Y:S04]  /*0c30*/  LDG.E R21, desc[UR8][R12.64] ;  /* 0x000000080c157981 */ /* 0x003ea8000c1e1900 */
[----:B--2---:R2:W-:Y:S02]  /*0c40*/  REDG.E.ADD.F32.FTZ.RN.STRONG.GPU desc[UR8][R10.64], R21 ;  /* 0x000000150a0079a6 */ /* 0x0045e4000c12f308 */
.L_x_6:
[----:B------:R-:W-:Y:S05]  /*0c50*/  BSYNC.RECONVERGENT B0 ;  /* 0x0000000000007941 */ /* 0x000fea0003800200 */
.L_x_5:
[----:B------:R-:W3:Y:S04]  /*0c60*/  LDG.E R29, desc[UR8][R14.64+0x4] ;  /* 0x000004080e1d7981 */ /* 0x000ee8000c1e1900 */
[----:B------:R-:W4:Y:S04]  /*0c70*/  LDG.E R20, desc[UR8][R16.64+0x4] ;  /* 0x0000040810147981 */ /* 0x000f28000c1e1900 */
[----:B012---:R-:W2:Y:S01]  /*0c80*/  LDG.E R21, desc[UR8][R18.64+0x4] ;  /* 0x0000040812157981 */ /* 0x007ea2000c1e1900 */
[----:B------:R-:W-:Y:S01]  /*0c90*/  BSSY.RECONVERGENT B0, `(.L_x_7) ;  /* 0x0000011000007945 */ /* 0x000fe20003800200 */
[----:B---3--:R-:W-:-:S04]  /*0ca0*/  IADD3 R28, PT, PT, R6, R29, RZ ;  /* 0x0000001d061c7210 */ /* 0x008fc80007ffe0ff */
[----:B------:R-:W-:Y:S01]  /*0cb0*/  ISETP.GE.AND P4, PT, R28, R7, PT ;  /* 0x000000071c00720c */ /* 0x000fe20003f86270 */
[----:B----4-:R-:W-:-:S03]  /*0cc0*/  IMAD.IADD R29, R5, 0x1, R20 ;  /* 0x00000001051d7824 */ /* 0x010fc600078e0214 */
[----:B------:R-:W-:Y:S02]  /*0cd0*/  ISETP.GT.AND P4, PT, R28, -0x1, !P4 ;  /* 0xffffffff1c00780c */ /* 0x000fe40006784270 */
[C---:B------:R-:W-:Y:S02]  /*0ce0*/  ISETP.GE.AND P2, PT, R29.reuse, R8, PT ;  /* 0x000000081d00720c */ /* 0x040fe40003f46270 */
[----:B------:R-:W-:Y:S02]  /*0cf0*/  PLOP3.LUT P4, PT, P4, P0, PT, 0x80, 0x8 ;  /* 0x000000000008781c */ /* 0x000fe40002781070 */
[----:B--2---:R-:W-:Y:S02]  /*0d00*/  ISETP.EQ.AND P3, PT, R4, R21, P1 ;  /* 0x000000150400720c */ /* 0x004fe40000f62270 */
[----:B------:R-:W-:Y:S02]  /*0d10*/  ISETP.GT.AND P2, PT, R29, -0x1, !P2 ;  /* 0xffffffff1d00780c */ /* 0x000fe40005744270 */
[----:B------:R-:W-:-:S02]  /*0d20*/  PLOP3.LUT P3, PT, P3, P0, PT, 0x80, 0x8 ;  /* 0x000000000008781c */ /* 0x000fc40001f61070 */
[----:B------:R-:W-:-:S05]  /*0d30*/  PLOP3.LUT P2, PT, P1, P2, PT, 0x80, 0x8 ;  /* 0x000000000008781c */ /* 0x000fca0000f45070 */
[----:B------:R-:W-:Y:S08]  /*0d40*/  @!P4 BRA `(.L_x_8) ;  /* 0x000000000014c947 */ /* 0x000ff00003800000 */
[----:B------:R-:W0:Y:S01]  /*0d50*/  LDC.64 R20, c[0x0][0x388] ;  /* 0x0000e200ff147b82 */ /* 0x000e220000000a00 */
[----:B------:R-:W-:-:S04]  /*0d60*/  IMAD.IADD R28, R9, 0x1, R28 ;  /* 0x00000001091c7824 */ /* 0x000fc800078e021c */
[----:B0-----:R-:W-:-:S06]  /*0d70*/  IMAD.WIDE R20, R28, 0x4, R20 ;  /* 0x000000041c147825 */ /* 0x001fcc00078e0214 */
[----:B------:R-:W2:Y:S04]  /*0d80*/  LDG.E R21, desc[UR8][R20.64] ;  /* 0x0000000814157981 */ /* 0x000ea8000c1e1900 */
[----:B--2---:R0:W-:Y:S02]  /*0d90*/  REDG.E.ADD.F32.FTZ.RN.STRONG.GPU desc[UR8][R10.64], R21 ;  /* 0x000000150a0079a6 */ /* 0x0041e4000c12f308 */
.L_x_8:
[----:B------:R-:W-:Y:S05]  /*0da0*/  BSYNC.RECONVERGENT B0 ;  /* 0x0000000000007941 */ /* 0x000fea0003800200 */
.L_x_7:
[----:B------:R-:W-:Y:S04]  /*0db0*/  BSSY.RECONVERGENT B0, `(.L_x_9) ;  /* 0x0000007000007945 */ /* 0x000fe80003800200 */
[----:B------:R-:W-:Y:S05]  /*0dc0*/  @!P2 BRA `(.L_x_10) ;  /* 0x000000000014a947 */ /* 0x000fea0003800000 */
[----:B0-----:R-:W0:Y:S01]  /*0dd0*/  LDC.64 R20, c[0x0][0x388] ;  /* 0x0000e200ff147b82 */ /* 0x001e220000000a00 */
[----:B------:R-:W-:-:S04]  /*0de0*/  IMAD R29, R29, R7, R22 ;  /* 0x000000071d1d7224 */ /* 0x000fc800078e0216 */
[----:B0-----:R-:W-:-:S06]  /*0df0*/  IMAD.WIDE R20, R29, 0x4, R20 ;  /* 0x000000041d147825 */ /* 0x001fcc00078e0214 */
[----:B------:R-:W2:Y:S04]  /*0e00*/  LDG.E R21, desc[UR8][R20.64] ;  /* 0x0000000814157981 */ /* 0x000ea8000c1e1900 */
[----:B--2---:R1:W-:Y:S02]  /*0e10*/  REDG.E.ADD.F32.FTZ.RN.STRONG.GPU desc[UR8][R10.64], R21 ;  /* 0x000000150a0079a6 */ /* 0x0043e4000c12f308 */
.L_x_10:
[----:B------:R-:W-:Y:S05]  /*0e20*/  BSYNC.RECONVERGENT B0 ;  /* 0x0000000000007941 */ /* 0x000fea0003800200 */
.L_x_9:
[----:B------:R-:W-:Y:S04]  /*0e30*/  BSSY.RECONVERGENT B0, `(.L_x_11) ;  /* 0x0000004000007945 */ /* 0x000fe80003800200 */
[----:B------:R-:W-:Y:S05]  /*0e40*/  @!P3 BRA `(.L_x_12) ;  /* 0x000000000008b947 */ /* 0x000fea0003800000 */
[----:B01----:R-:W2:Y:S04]  /*0e50*/  LDG.E R21, desc[UR8][R12.64] ;  /* 0x000000080c157981 */ /* 0x003ea8000c1e1900 */
[----:B--2---:R2:W-:Y:S02]  /*0e60*/  REDG.E.ADD.F32.FTZ.RN.STRONG.GPU desc[UR8][R10.64], R21 ;  /* 0x000000150a0079a6 */ /* 0x0045e4000c12f308 */
.L_x_12:
[----:B------:R-:W-:Y:S05]  /*0e70*/  BSYNC.RECONVERGENT B0 ;  /* 0x0000000000007941 */ /* 0x000fea0003800200 */
.L_x_11:
[----:B------:R-:W3:Y:S04]  /*0e80*/  LDG.E R29, desc[UR8][R14.64+0x8] ;  /* 0x000008080e1d7981 */ /* 0x000ee8000c1e1900 */
[----:B------:R-:W4:Y:S04]  /*0e90*/  LDG.E R20, desc[UR8][R16.64+0x8] ;  /* 0x0000080810147981 */ /* 0x000f28000c1e1900 */
[----:B012---:R-:W2:Y:S01]  /*0ea0*/  LDG.E R21, desc[UR8][R18.64+0x8] ;  /* 0x0000080812157981 */ /* 0x007ea2000c1e1900 */
[----:B------:R-:W-:Y:S01]  /*0eb0*/  BSSY.RECONVERGENT B0, `(.L_x_13) ;  /* 0x0000011000007945 */ /* 0x000fe20003800200 */
[----:B---3--:R-:W-:Y:S01]  /*0ec0*/  IMAD.IADD R28, R6, 0x1, R29 ;  /* 0x00000001061c7824 */ /* 0x008fe200078e021d */
[----:B----4-:R-:W-:-:S04]  /*0ed0*/  IADD3 R29, PT, PT, R5, R20, RZ ;  /* 0x00000014051d7210 */ /* 0x010fc80007ffe0ff */
[C---:B------:R-:W-:Y:S02]  /*0ee0*/  ISETP.GE.AND P4, PT, R28.reuse, R7, PT ;  /* 0x000000071c00720c */ /* 0x040fe40003f86270 */
[C---:B------:R-:W-:Y:S02]  /*0ef0*/  ISETP.GE.AND P2, PT, R29.reuse, R8, PT ;  /* 0x000000081d00720c */ /* 0x040fe40003f46270 */
[----:B------:R-:W-:Y:S02]  /*0f00*/  ISETP.GT.AND P4, PT, R28, -0x1, !P4 ;  /* 0xffffffff1c00780c */ /* 0x000fe40006784270 */
[----:B--2---:R-:W-:Y:S02]  /*0f10*/  ISETP.EQ.AND P3, PT, R4, R21, P1 ;  /* 0x000000150400720c */ /* 0x004fe40000f62270 */
[----:B------:R-:W-:Y:S02]  /*0f20*/  PLOP3.LUT P4, PT, P4, P0, PT, 0x80, 0x8 ;  /* 0x000000000008781c */ /* 0x000fe40002781070 */
[----:B------:R-:W-:-:S02]  /*0f30*/  ISETP.GT.AND P2, PT, R29, -0x1, !P2 ;  /* 0xffffffff1d00780c */ /* 0x000fc40005744270 */
[----:B------:R-:W-:Y:S02]  /*0f40*/  PLOP3.LUT P3, PT, P3, P0, PT, 0x80, 0x8 ;  /* 0x000000000008781c */ /* 0x000fe40001f61070 */
[----:B------:R-:W-:-:S07]  /*0f50*/  PLOP3.LUT P2, PT, P1, P2, PT, 0x80, 0x8 ;  /* 0x000000000008781c */ /* 0x000fce0000f45070 */
[----:B------:R-:W-:Y:S06]  /*0f60*/  @!P4 BRA `(.L_x_14) ;  /* 0x000000000014c947 */ /* 0x000fec0003800000 */
[----:B------:R-:W0:Y:S01]  /*0f70*/  LDC.64 R20, c[0x0][0x388] ;  /* 0x0000e200ff147b82 */ /* 0x000e220000000a00 */
[----:B------:R-:W-:-:S04]  /*0f80*/  IMAD.IADD R28, R9, 0x1, R28 ;  /* 0x00000001091c7824 */ /* 0x000fc800078e021c */
[----:B0-----:R-:W-:-:S06]  /*0f90*/  IMAD.WIDE R20, R28, 0x4, R20 ;  /* 0x000000041c147825 */ /* 0x001fcc00078e0214 */
[----:B------:R-:W2:Y:S04]  /*0fa0*/  LDG.E R21, desc[UR8][R20.64] ;  /* 0x0000000814157981 */ /* 0x000ea8000c1e1900 */
[----:B--2---:R0:W-:Y:S02]  /*0fb0*/  REDG.E.ADD.F32.FTZ.RN.STRONG.GPU desc[UR8][R10.64], R21 ;  /* 0x000000150a0079a6 */ /* 0x0041e4000c12f308 */
.L_x_14:
[----:B------:R-:W-:Y:S05]  /*0fc0*/  BSYNC.RECONVERGENT B0 ;  /* 0x0000000000007941 */ /* 0x000fea0003800200 */
.L_x_13:
[----:B------:R-:W-:Y:S04]  /*0fd0*/  BSSY.RECONVERGENT B0, `(.L_x_15) ;  /* 0x0000007000007945 */ /* 0x000fe80003800200 */
[----:B------:R-:W-:Y:S05]  /*0fe0*/  @!P2 BRA `(.L_x_16) ;  /* 0x000000000014a947 */ /* 0x000fea0003800000 */
[----:B0-----:R-:W0:Y:S01]  /*0ff0*/  LDC.64 R20, c[0x0][0x388] ;  /* 0x0000e200ff147b82 */ /* 0x001e220000000a00 */
[----:B------:R-:W-:-:S04]  /*1000*/  IMAD R29, R29, R7, R22 ;  /* 0x000000071d1d7224 */ /* 0x000fc800078e0216 */
[----:B0-----:R-:W-:-:S06]  /*1010*/  IMAD.WIDE R20, R29, 0x4, R20 ;  /* 0x000000041d147825 */ /* 0x001fcc00078e0214 */
[----:B------:R-:W2:Y:S04]  /*1020*/  LDG.E R21, desc[UR8][R20.64] ;  /* 0x0000000814157981 */ /* 0x000ea8000c1e1900 */
[----:B--2---:R1:W-:Y:S02]  /*1030*/  REDG.E.ADD.F32.FTZ.RN.STRONG.GPU desc[UR8][R10.64], R21 ;  /* 0x000000150a0079a6 */ /* 0x0043e4000c12f308 */
.L_x_16:
[----:B------:R-:W-:Y:S05]  /*1040*/  BSYNC.RECONVERGENT B0 ;  /* 0x0000000000007941 */ /* 0x000fea0003800200 */
.L_x_15:
[----:B------:R-:W-:Y:S04]  /*1050*/  BSSY.RECONVERGENT B0, `(.L_x_17) ;  /* 0x0000004000007945 */ /* 0x000fe80003800200 */
[----:B------:R-:W-:Y:S05]  /*1060*/  @!P3 BRA `(.L_x_18) ;  /* 0x000000000008b947 */ /* 0x000fea0003800000 */
[----:B01----:R-:W2:Y:S04]  /*1070*/  LDG.E R21, desc[UR8][R12.64] ;  /* 0x000000080c157981 */ /* 0x003ea8000c1e1900 */
[----:B--2---:R2:W-:Y:S02]  /*1080*/  REDG.E.ADD.F32.FTZ.RN.STRONG.GPU desc[UR8][R10.64], R21 ;  /* 0x000000150a0079a6 */ /* 0x0045e4000c12f308 */
.L_x_18:
[----:B------:R-:W-:Y:S05]  /*1090*/  BSYNC.RECONVERGENT B0 ;  /* 0x0000000000007941 */ /* 0x000fea0003800200 */
.L_x_17:
[----:B------:R-:W3:Y:S04]  /*10a0*/  LDG.E R15, desc[UR8][R14.64+0xc] ;  /* 0x00000c080e0f7981 */ /* 0x000ee8000c1e1900 */
[----:B------:R-:W0:Y:S04]  /*10b0*/  LDG.E R16, desc[UR8][R16.64+0xc] ;  /* 0x00000c0810107981 */ /* 0x000e28000c1e1900 */
[----:B------:R-:W4:Y:S01]  /*10c0*/  LDG.E R19, desc[UR8][R18.64+0xc] ;  /* 0x00000c0812137981 */ /* 0x000f22000c1e1900 */
[----:B------:R-:W-:Y:S01]  /*10d0*/  IADD3 R25, PT, PT, R25, 0x4, RZ ;  /* 0x0000000419197810 */ /* 0x000fe20007ffe0ff */
[----:B------:R-:W-:Y:S03]  /*10e0*/  BSSY.RECONVERGENT B0, `(.L_x_19) ;  /* 0x0000012000007945 */ /* 0x000fe60003800200 */
[----:B------:R-:W-:Y:S01]  /*10f0*/  ISETP.NE.AND P5, PT, R25, RZ, PT ;  /* 0x000000ff1900720c */ /* 0x000fe20003fa5270 */
[----:B---3--:R-:W-:-:S02]  /*1100*/  IMAD.IADD R20, R6, 0x1, R15 ;  /* 0x0000000106147824 */ /* 0x008fc400078e020f */
[----:B------:R-:W3:Y:S01]  /*1110*/  LDC.64 R14, c[0x0][0x388] ;  /* 0x0000e200ff0e7b82 */ /* 0x000ee20000000a00 */
[----:B012---:R-:W-:Y:S02]  /*1120*/  IMAD.IADD R21, R5, 0x1, R16 ;  /* 0x0000000105157824 */ /* 0x007fe400078e0210 */
[----:B------:R-:W-:Y:S02]  /*1130*/  ISETP.GE.AND P4, PT, R20, R7, PT ;  /* 0x000000071400720c */ /* 0x000fe40003f86270 */
[----:B----4-:R-:W-:Y:S02]  /*1140*/  ISETP.EQ.AND P2, PT, R4, R19, P1 ;  /* 0x000000130400720c */ /* 0x010fe40000f42270 */
[----:B------:R-:W-:Y:S02]  /*1150*/  ISETP.GT.AND P4, PT, R20, -0x1, !P4 ;  /* 0xffffffff1400780c */ /* 0x000fe40006784270 */
[----:B------:R-:W-:Y:S02]  /*1160*/  ISETP.GE.AND P3, PT, R21, R8, PT ;  /* 0x000000081500720c */ /* 0x000fe40003f66270 */
[----:B------:R-:W-:-:S02]  /*1170*/  PLOP3.LUT P4, PT, P4, P0, PT, 0x80, 0x8 ;  /* 0x000000000008781c */ /* 0x000fc40002781070 */
[----:B------:R-:W-:Y:S02]  /*1180*/  ISETP.GT.AND P3, PT, R21, -0x1, !P3 ;  /* 0xffffffff1500780c */ /* 0x000fe40005f64270 */
[----:B------:R-:W-:Y:S02]  /*1190*/  PLOP3.LUT P2, PT, P2, P0, PT, 0x80, 0x8 ;  /* 0x000000000008781c */ /* 0x000fe40001741070 */
[----:B------:R-:W-:-:S07]  /*11a0*/  PLOP3.LUT P3, PT, P1, P3, PT, 0x80, 0x8 ;  /* 0x000000000008781c */ /* 0x000fce0000f67070 */
[----:B------:R-:W-:Y:S06]  /*11b0*/  @!P4 BRA `(.L_x_20) ;  /* 0x000000000010c947 */ /* 0x000fec0003800000 */
[----:B------:R-:W-:-:S04]  /*11c0*/  IMAD.IADD R17, R9, 0x1, R20 ;  /* 0x0000000109117824 */ /* 0x000fc800078e0214 */
[----:B---3--:R-:W-:-:S06]  /*11d0*/  IMAD.WIDE R16, R17, 0x4, R14 ;  /* 0x0000000411107825 */ /* 0x008fcc00078e020e */
[----:B------:R-:W2:Y:S04]  /*11e0*/  LDG.E R17, desc[UR8][R16.64] ;  /* 0x0000000810117981 */ /* 0x000ea8000c1e1900 */
[----:B--2---:R0:W-:Y:S02]  /*11f0*/  REDG.E.ADD.F32.FTZ.RN.STRONG.GPU desc[UR8][R10.64], R17 ;  /* 0x000000110a0079a6 */ /* 0x0041e4000c12f308 */
.L_x_20:
[----:B------:R-:W-:Y:S05]  /*1200*/  BSYNC.RECONVERGENT B0 ;  /* 0x0000000000007941 */ /* 0x000fea0003800200 */
.L_x_19:
[----:B------:R-:W-:Y:S04]  /*1210*/  BSSY.RECONVERGENT B0, `(.L_x_21) ;  /* 0x0000006000007945 */ /* 0x000fe80003800200 */
[----:B------:R-:W-:Y:S05]  /*1220*/  @!P3 BRA `(.L_x_22) ;  /* 0x000000000010b947 */ /* 0x000fea0003800000 */
[----:B0-----:R-:W-:-:S04]  /*1230*/  IMAD R17, R21, R7, R22 ;  /* 0x0000000715117224 */ /* 0x001fc800078e0216 */
[----:B---3--:R-:W-:-:S06]  /*1240*/  IMAD.WIDE R14, R17, 0x4, R14 ;  /* 0x00000004110e7825 */ /* 0x008fcc00078e020e */
[----:B------:R-:W2:Y:S04]  /*1250*/  LDG.E R15, desc[UR8][R14.64] ;  /* 0x000000080e0f7981 */ /* 0x000ea8000c1e1900 */
[----:B--2---:R1:W-:Y:S02]  /*1260*/  REDG.E.ADD.F32.FTZ.RN.STRONG.GPU desc[UR8][R10.64], R15 ;  /* 0x0000000f0a0079a6 */ /* 0x0043e4000c12f308 */
.L_x_22:
[----:B------:R-:W-:Y:S05]  /*1270*/  BSYNC.RECONVERGENT B0 ;  /* 0x0000000000007941 */ /* 0x000fea0003800200 */
.L_x_21:
[----:B------:R-:W-:Y:S04]  /*1280*/  BSSY.RECONVERGENT B0, `(.L_x_23) ;  /* 0x0000004000007945 */ /* 0x000fe80003800200 */
[----:B------:R-:W-:Y:S05]  /*1290*/  @!P2 BRA `(.L_x_24) ;  /* 0x000000000008a947 */ /* 0x000fea0003800000 */
[----:B-1-3--:R-:W2:Y:S04]  /*12a0*/  LDG.E R15, desc[UR8][R12.64] ;  /* 0x000000080c0f7981 */ /* 0x00aea8000c1e1900 */
[----:B--2---:R2:W-:Y:S02]  /*12b0*/  REDG.E.ADD.F32.FTZ.RN.STRONG.GPU desc[UR8][R10.64], R15 ;  /* 0x0000000f0a0079a6 */ /* 0x0045e4000c12f308 */
.L_x_24:
[----:B------:R-:W-:Y:S05]  /*12c0*/  BSYNC.RECONVERGENT B0 ;  /* 0x0000000000007941 */ /* 0x000fea0003800200 */
.L_x_23:
[----:B------:R-:W-:Y:S02]  /*12d0*/  VIADD R27, R27, 0x4 ;  /* 0x000000041b1b7836 */ /* 0x000fe40000000000 */
[----:B------:R-:W-:Y:S01]  /*12e0*/  VIADD R26, R26, 0x4 ;  /* 0x000000041a1a7836 */ /* 0x000fe20000000000 */
[----:B------:R-:W-:Y:S06]  /*12f0*/  @P5 BRA `(.L_x_25) ;  /* 0xfffffff400b05947 */ /* 0x000fec000383ffff */
[----:B------:R-:W-:-:S07]  /*1300*/  MOV R25, R2 ;  /* 0x0000000200197202 */ /* 0x000fce0000000f00 */
.L_x_0:
[----:B---3--:R-:W-:-:S13]  /*1310*/  LOP3.LUT P2, R14, R23, 0x3, RZ, 0xc0, !PT ;  /* 0x00000003170e7812 */ /* 0x008fda000784c0ff */
[----:B------:R-:W-:Y:S05]  /*1320*/  @!P2 BRA `(.L_x_26) ;  /* 0x0000000400f0a947 */ /* 0x000fea0003800000 */
[----:B------:R-:W-:-:S13]  /*1330*/  ISETP.NE.AND P2, PT, R14, 0x1, PT ;  /* 0x000000010e00780c */ /* 0x000fda0003f45270 */
[----:B------:R-:W-:Y:S05]  /*1340*/  @!P2 BRA `(.L_x_27) ;  /* 0x000000040034a947 */ /* 0x000fea0003800000 */
[----:B------:R-:W3:Y:S01]  /*1350*/  LDC.64 R20, c[0x0][0x390] ;  /* 0x0000e400ff147b82 */ /* 0x000ee20000000a00 */
[----:B------:R-:W-:Y:S02]  /*1360*/  IMAD R14, R4, R23, RZ ;  /* 0x00000017040e7224 */ /* 0x000fe400078e02ff */
[--C-:B------:R-:W-:Y:S02]  /*1370*/  IMAD.IADD R27, R24, 0x1, R25.reuse ;  /* 0x00000001181b7824 */ /* 0x100fe400078e0219 */
[----:B-12---:R-:W-:-:S03]  /*1380*/  IMAD R15, R14, 0x2, R25 ;  /* 0x000000020e0f7824 */ /* 0x006fc600078e0219 */
[----:B0-----:R-:W0:Y:S01]  /*1390*/  LDC.64 R16, c[0x0][0x398] ;  /* 0x0000e600ff107b82 */ /* 0x001e220000000a00 */
[----:B---3--:R-:W-:-:S05]  /*13a0*/  IMAD.WIDE R20, R15, 0x4, R20 ;  /* 0x000000040f147825 */ /* 0x008fca00078e0214 */
[----:B------:R-:W2:Y:S01]  /*13b0*/  LDG.E R15, desc[UR8][R20.64] ;  /* 0x00000008140f7981 */ /* 0x000ea2000c1e1900 */
[----:B------:R-:W-:-:S05]  /*13c0*/  IMAD.WIDE.U32 R18, R23, 0x4, R20 ;  /* 0x0000000417127825 */ /* 0x000fca00078e0014 */
[----:B------:R-:W3:Y:S01]  /*13d0*/  LDG.E R14, desc[UR8][R18.64] ;  /* 0x00000008120e7981 */ /* 0x000ee2000c1e1900 */
[----:B0-----:R-:W-:-:S05]  /*13e0*/  IMAD.WIDE R16, R27, 0x4, R16 ;  /* 0x000000041b107825 */ /* 0x001fca00078e0210 */
[----:B------:R-:W4:Y:S01]  /*13f0*/  LDG.E R29, desc[UR8][R16.64] ;  /* 0x00000008101d7981 */ /* 0x000f22000c1e1900 */
[----:B------:R-:W-:Y:S01]  /*1400*/  BSSY.RECONVERGENT B0, `(.L_x_28) ;  /* 0x0000011000007945 */ /* 0x000fe20003800200 */
[----:B--2---:R-:W-:-:S05]  /*1410*/  IMAD.IADD R26, R6, 0x1, R15 ;  /* 0x00000001061a7824 */ /* 0x004fca00078e020f */
[----:B------:R-:W-:-:S04]  /*1420*/  ISETP.GE.AND P4, PT, R26, R7, PT ;  /* 0x000000071a00720c */ /* 0x000fc80003f86270 */
[----:B------:R-:W-:-:S04]  /*1430*/  ISETP.GT.AND P4, PT, R26, -0x1, !P4 ;  /* 0xffffffff1a00780c */ /* 0x000fc80006784270 */
[----:B------:R-:W-:Y:S02]  /*1440*/  PLOP3.LUT P4, PT, P4, P0, PT, 0x80, 0x8 ;  /* 0x000000000008781c */ /* 0x000fe40002781070 */
[----:B---3--:R-:W-:-:S04]  /*1450*/  IADD3 R27, PT, PT, R5, R14, RZ ;  /* 0x0000000e051b7210 */ /* 0x008fc80007ffe0ff */
[C---:B------:R-:W-:Y:S02]  /*1460*/  ISETP.GE.AND P2, PT, R27.reuse, R8, PT ;  /* 0x000000081b00720c */ /* 0x040fe40003f46270 */
[----:B----4-:R-:W-:Y:S02]  /*1470*/  ISETP.EQ.AND P3, PT, R4, R29, P1 ;  /* 0x0000001d0400720c */ /* 0x010fe40000f62270 */
[----:B------:R-:W-:Y:S02]  /*1480*/  ISETP.GT.AND P2, PT, R27, -0x1, !P2 ;  /* 0xffffffff1b00780c */ /* 0x000fe40005744270 */
[----:B------:R-:W-:Y:S02]  /*1490*/  PLOP3.LUT P3, PT, P3, P0, PT, 0x80, 0x8 ;  /* 0x000000000008781c */ /* 0x000fe40001f61070 */
[----:B------:R-:W-:Y:S01]  /*14a0*/  PLOP3.LUT P2, PT, P1, P2, PT, 0x80, 0x8 ;  /* 0x000000000008781c */ /* 0x000fe20000f45070 */
[----:B------:R-:W-:-:S12]  /*14b0*/  @!P4 BRA `(.L_x_29) ;  /* 0x000000000014c947 */ /* 0x000fd80003800000 */
[----:B------:R-:W0:Y:S01]  /*14c0*/  LDC.64 R14, c[0x0][0x388] ;  /* 0x0000e200ff0e7b82 */ /* 0x000e220000000a00 */
[----:B------:R-:W-:-:S04]  /*14d0*/  IMAD.IADD R29, R9, 0x1, R26 ;  /* 0x00000001091d7824 */ /* 0x000fc800078e021a */
[----:B0-----:R-:W-:-:S06]  /*14e0*/  IMAD.WIDE R14, R29, 0x4, R14 ;  /* 0x000000041d0e7825 */ /* 0x001fcc00078e020e */
[----:B------:R-:W2:Y:S04]  /*14f0*/  LDG.E R15, desc[UR8][R14.64] ;  /* 0x000000080e0f7981 */ /* 0x000ea8000c1e1900 */
[----:B--2---:R0:W-:Y:S02]  /*1500*/  REDG.E.ADD.F32.FTZ.RN.STRONG.GPU desc[UR8][R10.64], R15 ;  /* 0x0000000f0a0079a6 */ /* 0x0041e4000c12f308 */
.L_x_29:
[----:B------:R-:W-:Y:S05]  /*1510*/  BSYNC.RECONVERGENT B0 ;  /* 0x0000000000007941 */ /* 0x000fea0003800200 */
.L_x_28:
[----:B------:R-:W-:Y:S04]  /*1520*/  BSSY.RECONVERGENT B0, `(.L_x_30) ;  /* 0x0000007000007945 */ /* 0x000fe80003800200 */
[----:B------:R-:W-:Y:S05]  /*1530*/  @!P2 BRA `(.L_x_31) ;  /* 0x000000000014a947 */ /* 0x000fea0003800000 */
[----:B0-----:R-:W0:Y:S01]  /*1540*/  LDC.64 R14, c[0x0][0x388] ;  /* 0x0000e200ff0e7b82 */ /* 0x001e220000000a00 */
[----:B------:R-:W-:-:S04]  /*1550*/  IMAD R27, R27, R7, R22 ;  /* 0x000000071b1b7224 */ /* 0x000fc800078e0216 */
[----:B0-----:R-:W-:-:S06]  /*1560*/  IMAD.WIDE R14, R27, 0x4, R14 ;  /* 0x000000041b0e7825 */ /* 0x001fcc00078e020e */
[----:B------:R-:W2:Y:S04]  /*1570*/  LDG.E R15, desc[UR8][R14.64] ;  /* 0x000000080e0f7981 */ /* 0x000ea8000c1e1900 */
[----:B--2---:R1:W-:Y:S02]  /*1580*/  REDG.E.ADD.F32.FTZ.RN.STRONG.GPU desc[UR8][R10.64], R15 ;  /* 0x0000000f0a0079a6 */ /* 0x0043e4000c12f308 */
.L_x_31:
[----:B------:R-:W-:Y:S05]  /*1590*/  BSYNC.RECONVERGENT B0 ;  /* 0x0000000000007941 */ /* 0x000fea0003800200 */
.L_x_30:
[----:B------:R-:W-:Y:S04]  /*15a0*/  BSSY.RECONVERGENT B0, `(.L_x_32) ;  /* 0x0000004000007945 */ /* 0x000fe80003800200 */
[----:B------:R-:W-:Y:S05]  /*15b0*/  @!P3 BRA `(.L_x_33) ;  /* 0x000000000008b947 */ /* 0x000fea0003800000 */
[----:B01----:R-:W2:Y:S04]  /*15c0*/  LDG.E R15, desc[UR8][R12.64] ;  /* 0x000000080c0f7981 */ /* 0x003ea8000c1e1900 */
[----:B--2---:R2:W-:Y:S02]  /*15d0*/  REDG.E.ADD.F32.FTZ.RN.STRONG.GPU desc[UR8][R10.64], R15 ;  /* 0x0000000f0a0079a6 */ /* 0x0045e4000c12f308 */
.L_x_33:
[----:B------:R-:W-:Y:S05]  /*15e0*/  BSYNC.RECONVERGENT B0 ;  /* 0x0000000000007941 */ /* 0x000fea0003800200 */
.L_x_32:
[----:B------:R-:W3:Y:S04]  /*15f0*/  LDG.E R21, desc[UR8][R20.64+0x4] ;  /* 0x0000040814157981 */ /* 0x000ee8000c1e1900 */
[----:B------:R-:W4:Y:S04]  /*1600*/  LDG.E R18, desc[UR8][R18.64+0x4] ;  /* 0x0000040812127981 */ /* 0x000f28000c1e1900 */
[----:B------:R-:W5:Y:S01]  /*1610*/  LDG.E R17, desc[UR8][R16.64+0x4] ;  /* 0x0000040810117981 */ /* 0x000f62000c1e1900 */
[----:B------:R-:W-:Y:S01]  /*1620*/  BSSY.RECONVERGENT B0, `(.L_x_34) ;  /* 0x0000011000007945 */ /* 0x000fe20003800200 */
[----:B---3--:R-:W-:-:S02]  /*1630*/  IMAD.IADD R26, R6, 0x1, R21 ;  /* 0x00000001061a7824 */ /* 0x008fc400078e0215 */
[----:B----4-:R-:W-:-:S03]  /*1640*/  IMAD.IADD R27, R5, 0x1, R18 ;  /* 0x00000001051b7824 */ /* 0x010fc600078e0212 */
[----:B------:R-:W-:Y:S02]  /*1650*/  ISETP.GE.AND P4, PT, R26, R7, PT ;  /* 0x000000071a00720c */ /* 0x000fe40003f86270 */
[----:B-----5:R-:W-:Y:S02]  /*1660*/  ISETP.EQ.AND P3, PT, R4, R17, P1 ;  /* 0x000000110400720c */ /* 0x020fe40000f62270 */
[----:B------:R-:W-:Y:S02]  /*1670*/  ISETP.GT.AND P4, PT, R26, -0x1, !P4 ;  /* 0xffffffff1a00780c */ /* 0x000fe40006784270 */
[C---:B------:R-:W-:Y:S02]  /*1680*/  ISETP.GE.AND P2, PT, R27.reuse, R8, PT ;  /* 0x000000081b00720c */ /* 0x040fe40003f46270 */
[----:B------:R-:W-:Y:S02]  /*1690*/  PLOP3.LUT P4, PT, P4, P0, PT, 0x80, 0x8 ;  /* 0x000000000008781c */ /* 0x000fe40002781070 */
[----:B------:R-:W-:-:S02]  /*16a0*/  ISETP.GT.AND P2, PT, R27, -0x1, !P2 ;  /* 0xffffffff1b00780c */ /* 0x000fc40005744270 */
[----:B------:R-:W-:Y:S02]  /*16b0*/  PLOP3.LUT P3, PT, P3, P0, PT, 0x80, 0x8 ;  /* 0x000000000008781c */ /* 0x000fe40001f61070 */
[----:B------:R-:W-:-:S07]  /*16c0*/  PLOP3.LUT P2, PT, P1, P2, PT, 0x80, 0x8 ;  /* 0x000000000008781c */ /* 0x000fce0000f45070 */
[----:B------:R-:W-:Y:S06]  /*16d0*/  @!P4 BRA `(.L_x_35) ;  /* 0x000000000014c947 */ /* 0x000fec0003800000 */
[----:B012---:R-:W0:Y:S01]  /*16e0*/  LDC.64 R14, c[0x0][0x388] ;  /* 0x0000e200ff0e7b82 */ /* 0x007e220000000a00 */
[----:B------:R-:W-:-:S05]  /*16f0*/  IADD3 R17, PT, PT, R9, R26, RZ ;  /* 0x0000001a09117210 */ /* 0x000fca0007ffe0ff */
[----:B0-----:R-:W-:-:S06]  /*1700*/  IMAD.WIDE R14, R17, 0x4, R14 ;  /* 0x00000004110e7825 */ /* 0x001fcc00078e020e */
[----:B------:R-:W2:Y:S04]  /*1710*/  LDG.E R15, desc[UR8][R14.64] ;  /* 0x000000080e0f7981 */ /* 0x000ea8000c1e1900 */
[----:B--2---:R3:W-:Y:S02]  /*1720*/  REDG.E.ADD.F32.FTZ.RN.STRONG.GPU desc[UR8][R10.64], R15 ;  /* 0x0000000f0a0079a6 */ /* 0x0047e4000c12f308 */
.L_x_35:
[----:B------:R-:W-:Y:S05]  /*1730*/  BSYNC.RECONVERGENT B0 ;  /* 0x0000000000007941 */ /* 0x000fea0003800200 */
.L_x_34:
[----:B------:R-:W-:Y:S04]  /*1740*/  BSSY.RECONVERGENT B0, `(.L_x_36) ;  /* 0x0000007000007945 */ /* 0x000fe80003800200 */
[----:B------:R-:W-:Y:S05]  /*1750*/  @!P2 BRA `(.L_x_37) ;  /* 0x000000000014a947 */ /* 0x000fea0003800000 */
[----:B0123--:R-:W0:Y:S01]  /*1760*/  LDC.64 R14, c[0x0][0x388] ;  /* 0x0000e200ff0e7b82 */ /* 0x00fe220000000a00 */
[----:B------:R-:W-:-:S04]  /*1770*/  IMAD R17, R27, R7, R22 ;  /* 0x000000071b117224 */ /* 0x000fc800078e0216 */
[----:B0-----:R-:W-:-:S06]  /*1780*/  IMAD.WIDE R14, R17, 0x4, R14 ;  /* 0x00000004110e7825 */ /* 0x001fcc00078e020e */
[----:B------:R-:W2:Y:S04]  /*1790*/  LDG.E R15, desc[UR8][R14.64] ;  /* 0x000000080e0f7981 */ /* 0x000ea8000c1e1900 */
[----:B--2---:R4:W-:Y:S02]  /*17a0*/  REDG.E.ADD.F32.FTZ.RN.STRONG.GPU desc[UR8][R10.64], R15 ;  /* 0x0000000f0a0079a6 */ /* 0x0049e4000c12f308 */
.L_x_37:
[----:B------:R-:W-:Y:S05]  /*17b0*/  BSYNC.RECONVERGENT B0 ;  /* 0x0000000000007941 */ /* 0x000fea0003800200 */
.L_x_36:
[----:B------:R-:W-:Y:S04]  /*17c0*/  BSSY.RECONVERGENT B0, `(.L_x_38) ;  /* 0x0000004000007945 */ /* 0x000fe80003800200 */
[----:B------:R-:W-:Y:S05]  /*17d0*/  @!P3 BRA `(.L_x_39) ;  /* 0x000000000008b947 */ /* 0x000fea0003800000 */
[----:B01234-:R-:W2:Y:S04]  /*17e0*/  LDG.E R15, desc[UR8][R12.64] ;  /* 0x000000080c0f7981 */ /* 0x01fea8000c1e1900 */
[----:B--2---:R0:W-:Y:S02]  /*17f0*/  REDG.E.ADD.F32.FTZ.RN.STRONG.GPU desc[UR8][R10.64], R15 ;  /* 0x0000000f0a0079a6 */ /* 0x0041e4000c12f308 */
.L_x_39:
[----:B------:R-:W-:Y:S05]  /*1800*/  BSYNC.RECONVERGENT B0 ;  /* 0x0000000000007941 */ /* 0x000fea0003800200 */
.L_x_38:
[----:B------:R-:W-:-:S07]  /*1810*/  VIADD R25, R25, 0x2 ;  /* 0x0000000219197836 */ /* 0x000fce0000000000 */
.L_x_27:
[----:B------:R-:W-:Y:S01]  /*1820*/  LOP3.LUT R14, R23, 0x1, RZ, 0xc0, !PT ;  /* 0x00000001170e7812 */ /* 0x000fe200078ec0ff */
[----:B------:R-:W-:Y:S03]  /*1830*/  BSSY.RECONVERGENT B0, `(.L_x_26) ;  /* 0x000002b000007945 */ /* 0x000fe60003800200 */
[----:B------:R-:W-:-:S13]  /*1840*/  ISETP.NE.U32.AND P2, PT, R14, 0x1, PT ;  /* 0x000000010e00780c */ /* 0x000fda0003f45070 */
[----:B------:R-:W-:Y:S05]  /*1850*/  @P2 BRA `(.L_x_40) ;  /* 0x0000000000a02947 */ /* 0x000fea0003800000 */
[----:B0-----:R-:W0:Y:S01]  /*1860*/  LDC.64 R16, c[0x0][0x390] ;  /* 0x0000e400ff107b82 */ /* 0x001e220000000a00 */
[----:B------:R-:W-:Y:S01]  /*1870*/  IMAD R18, R4, R23, RZ ;  /* 0x0000001704127224 */ /* 0x000fe200078e02ff */
[----:B------:R-:W-:-:S03]  /*1880*/  IADD3 R21, PT, PT, R24, R25, RZ ;  /* 0x0000001918157210 */ /* 0x000fc60007ffe0ff */
[----:B------:R-:W-:-:S03]  /*1890*/  IMAD R19, R18, 0x2, R25 ;  /* 0x0000000212137824 */ /* 0x000fc600078e0219 */
[----:B-1234-:R-:W1:Y:S01]  /*18a0*/  LDC.64 R14, c[0x0][0x398] ;  /* 0x0000e600ff0e7b82 */ /* 0x01ee620000000a00 */
[----:B0-----:R-:W-:-:S04]  /*18b0*/  IMAD.WIDE R16, R19, 0x4, R16 ;  /* 0x0000000413107825 */ /* 0x001fc800078e0210 */
[----:B------:R-:W-:Y:S02]  /*18c0*/  IMAD.WIDE.U32 R18, R23, 0x4, R16 ;  /* 0x0000000417127825 */ /* 0x000fe400078e0010 */
[----:B------:R-:W2:Y:S04]  /*18d0*/  LDG.E R17, desc[UR8][R16.64] ;  /* 0x0000000810117981 */ /* 0x000ea8000c1e1900 */
[----:B------:R-:W3:Y:S01]  /*18e0*/  LDG.E R18, desc[UR8][R18.64] ;  /* 0x0000000812127981 */ /* 0x000ee2000c1e1900 */
[----:B-1----:R-:W-:-:S06]  /*18f0*/  IMAD.WIDE R14, R21, 0x4, R14 ;  /* 0x00000004150e7825 */ /* 0x002fcc00078e020e */
[----:B------:R-:W4:Y:S01]  /*1900*/  LDG.E R15, desc[UR8][R14.64] ;  /* 0x000000080e0f7981 */ /* 0x000f22000c1e1900 */
[----:B------:R-:W-:Y:S01]  /*1910*/  BSSY.RECONVERGENT B1, `(.L_x_41) ;  /* 0x0000011000017945 */ /* 0x000fe20003800200 */
[----:B--2---:R-:W-:Y:S02]  /*1920*/  IMAD.IADD R6, R6, 0x1, R17 ;  /* 0x0000000106067824 */ /* 0x004fe400078e0211 */
[----:B---3--:R-:W-:-:S03]  /*1930*/  IMAD.IADD R21, R5, 0x1, R18 ;  /* 0x0000000105157824 */ /* 0x008fc600078e0212 */
[----:B------:R-:W-:-:S04]  /*1940*/  ISETP.GE.AND P4, PT, R6, R7, PT ;  /* 0x000000070600720c */ /* 0x000fc80003f86270 */
[----:B------:R-:W-:Y:S02]  /*1950*/  ISETP.GT.AND P4, PT, R6, -0x1, !P4 ;  /* 0xffffffff0600780c */ /* 0x000fe40006784270 */
[C---:B------:R-:W-:Y:S02]  /*1960*/  ISETP.GE.AND P2, PT, R21.reuse, R8, PT ;  /* 0x000000081500720c */ /* 0x040fe40003f46270 */
[----:B------:R-:W-:Y:S02]  /*1970*/  PLOP3.LUT P4, PT, P4, P0, PT, 0x80, 0x8 ;  /* 0x000000000008781c */ /* 0x000fe40002781070 */
[----:B----4-:R-:W-:Y:S02]  /*1980*/  ISETP.EQ.AND P3, PT, R4, R15, P1 ;  /* 0x0000000f0400720c */ /* 0x010fe40000f62270 */
[----:B------:R-:W-:Y:S02]  /*1990*/  ISETP.GT.AND P2, PT, R21, -0x1, !P2 ;  /* 0xffffffff1500780c */ /* 0x000fe40005744270 */
[----:B------:R-:W-:-:S02]  /*19a0*/  PLOP3.LUT P3, PT, P3, P0, PT, 0x80, 0x8 ;  /* 0x000000000008781c */ /* 0x000fc40001f61070 */
[----:B------:R-:W-:-:S05]  /*19b0*/  PLOP3.LUT P2, PT, P1, P2, PT, 0x80, 0x8 ;  /* 0x000000000008781c */ /* 0x000fca0000f45070 */
[----:B------:R-:W-:Y:S08]  /*19c0*/  @!P4 BRA `(.L_x_42) ;  /* 0x000000000014c947 */ /* 0x000ff00003800000 */
[----:B------:R-:W0:Y:S01]  /*19d0*/  LDC.64 R4, c[0x0][0x388] ;  /* 0x0000e200ff047b82 */ /* 0x000e220000000a00 */
[----:B------:R-:W-:-:S05]  /*19e0*/  IADD3 R9, PT, PT, R9, R6, RZ ;  /* 0x0000000609097210 */ /* 0x000fca0007ffe0ff */
[----:B0-----:R-:W-:-:S06]  /*19f0*/  IMAD.WIDE R4, R9, 0x4, R4 ;  /* 0x0000000409047825 */ /* 0x001fcc00078e0204 */
[----:B------:R-:W2:Y:S04]  /*1a00*/  LDG.E R5, desc[UR8][R4.64] ;  /* 0x0000000804057981 */ /* 0x000ea8000c1e1900 */
[----:B--2---:R0:W-:Y:S02]  /*1a10*/  REDG.E.ADD.F32.FTZ.RN.STRONG.GPU desc[UR8][R10.64], R5 ;  /* 0x000000050a0079a6 */ /* 0x0041e4000c12f308 */
.L_x_42:
[----:B------:R-:W-:Y:S05]  /*1a20*/  BSYNC.RECONVERGENT B1 ;  /* 0x0000000000017941 */ /* 0x000fea0003800200 */
.L_x_41:
[----:B------:R-:W-:Y:S04]  /*1a30*/  BSSY.RECONVERGENT B1, `(.L_x_43) ;  /* 0x0000007000017945 */ /* 0x000fe80003800200 */
[----:B------:R-:W-:Y:S05]  /*1a40*/  @!P2 BRA `(.L_x_44) ;  /* 0x000000000014a947 */ /* 0x000fea0003800000 */
[----:B0-----:R-:W0:Y:S01]  /*1a50*/  LDC.64 R4, c[0x0][0x388] ;  /* 0x0000e200ff047b82 */ /* 0x001e220000000a00 */
[----:B------:R-:W-:-:S04]  /*1a60*/  IMAD R7, R21, R7, R22 ;  /* 0x0000000715077224 */ /* 0x000fc800078e0216 */
[----:B0-----:R-:W-:-:S06]  /*1a70*/  IMAD.WIDE R4, R7, 0x4, R4 ;  /* 0x0000000407047825 */ /* 0x001fcc00078e0204 */
[----:B------:R-:W2:Y:S04]  /*1a80*/  LDG.E R5, desc[UR8][R4.64] ;  /* 0x0000000804057981 */ /* 0x000ea8000c1e1900 */
[----:B--2---:R1:W-:Y:S02]  /*1a90*/  REDG.E.ADD.F32.FTZ.RN.STRONG.GPU desc[UR8][R10.64], R5 ;  /* 0x000000050a0079a6 */ /* 0x0043e4000c12f308 */
.L_x_44:
[----:B------:R-:W-:Y:S05]  /*1aa0*/  BSYNC.RECONVERGENT B1 ;  /* 0x0000000000017941 */ /* 0x000fea0003800200 */
.L_x_43:
[----:B------:R-:W-:Y:S05]  /*1ab0*/  @!P3 BRA `(.L_x_40) ;  /* 0x000000000008b947 */ /* 0x000fea0003800000 */
[----:B------:R-:W2:Y:S04]  /*1ac0*/  LDG.E R13, desc[UR8][R12.64] ;  /* 0x000000080c0d7981 */ /* 0x000ea8000c1e1900 */
[----:B--2---:R2:W-:Y:S02]  /*1ad0*/  REDG.E.ADD.F32.FTZ.RN.STRONG.GPU desc[UR8][R10.64], R13 ;  /* 0x0000000d0a0079a6 */ /* 0x0045e4000c12f308 */
.L_x_40:
[----:B------:R-:W-:Y:S05]  /*1ae0*/  BSYNC.RECONVERGENT B0 ;  /* 0x0000000000007941 */ /* 0x000fea0003800200 */
.L_x_26:
[----:B------:R-:W5:Y:S01]  /*1af0*/  LDCU UR6, c[0x0][0x3b0] ;  /* 0x00007600ff0677ac */ /* 0x000f620008000800 */
[----:B------:R-:W-:-:S05]  /*1b00*/  IMAD.IADD R0, R3, 0x1, R0 ;  /* 0x0000000103007824 */ /* 0x000fca00078e0200 */
[----:B-----5:R-:W-:-:S13]  /*1b10*/  ISETP.GE.AND P0, PT, R0, UR6, PT ;  /* 0x0000000600007c0c */ /* 0x020fda000bf06270 */
[----:B------:R-:W-:Y:S05]  /*1b20*/  @!P0 BRA `(.L_x_45) ;  /* 0xffffffe400908947 */ /* 0x000fea000383ffff */
[----:B------:R-:W-:Y:S05]  /*1b30*/  EXIT ;  /* 0x000000000000794d */ /* 0x000fea0003800000 */
.L_x_46:
[----:B------:R-:W-:-:S00]  /*1b40*/  BRA `(.L_x_46) ;  /* 0xfffffffc00fc7947 */ /* 0x000fc0000383ffff */
[----:B------:R-:W-:-:S00]  /*1b50*/  NOP ;  /* 0x0000000000007918 */ /* 0x000fc00000000000 */
        /* <DEDUP_REMOVED lines=10> */
.L_x_69:


//--------------------- .text._Z20shift_add_mp_forwardPKfPfPKiS3_S3_iiiiiiiiiiiS0_S1_S1_ --------------------------
	.section	.text._Z20shift_add_mp_forwardPKfPfPKiS3_S3_iiiiiiiiiiiS0_S1_S1_,"ax",@progbits
	.align	128
        .global         _Z20shift_add_mp_forwardPKfPfPKiS3_S3_iiiiiiiiiiiS0_S1_S1_
        .type           _Z20shift_add_mp_forwardPKfPfPKiS3_S3_iiiiiiiiiiiS0_S1_S1_,@function
        .size           _Z20shift_add_mp_forwardPKfPfPKiS3_S3_iiiiiiiiiiiS0_S1_S1_,(.L_x_70 - _Z20shift_add_mp_forwardPKfPfPKiS3_S3_iiiiiiiiiiiS0_S1_S1_)
        .other          _Z20shift_add_mp_forwardPKfPfPKiS3_S3_iiiiiiiiiiiS0_S1_S1_,@"STO_CUDA_ENTRY STV_DEFAULT"
_Z20shift_add_mp_forwardPKfPfPKiS3_S3_iiiiiiiiiiiS0_S1_S1_:
.text._Z20shift_add_mp_forwardPKfPfPKiS3_S3_iiiiiiiiiiiS0_S1_S1_:
        /* <DEDUP_REMOVED lines=8> */
[----:B------:R-:W0:Y:S02]  /*0080*/  LDC R5, c[0x0][0x3d0] ;  /* 0x0000f400ff057b82 */ /* 0x000e240000000800 */
[----:B0-----:R-:W-:-:S13]  /*0090*/  ISETP.GE.AND P0, PT, R5, 0x1, PT ;  /* 0x000000010500780c */ /* 0x001fda0003f06270 */
[----:B------:R-:W-:Y:S05]  /*00a0*/  @!P0 EXIT ;  /* 0x000000000000894d */ /* 0x000fea0003800000 */
[----:B------:R-:W0:Y:S01]  /*00b0*/  LDC.64 R16, c[0x0][0x390] ;  /* 0x0000e400ff107b82 */ /* 0x000e220000000a00 */
[----:B------:R-:W1:Y:S01]  /*00c0*/  LDCU.64 UR4, c[0x0][0x3e8] ;  /* 0x00007d00ff0477ac */ /* 0x000e620008000a00 */
[----:B------:R-:W2:Y:S01]  /*00d0*/  LDCU UR6, c[0x0][0x370] ;  /* 0x00006e00ff0677ac */ /* 0x000ea20008000800 */
[----:B------:R-:W3:Y:S01]  /*00e0*/  LDCU.64 UR10, c[0x0][0x358] ;  /* 0x00006b00ff0a77ac */ /* 0x000ee20008000a00 */
[----:B------:R-:W4:Y:S01]  /*00f0*/  LDCU UR18, c[0x0][0x3d0] ;  /* 0x00007a00ff1277ac */ /* 0x000f220008000800 */
[----:B------:R-:W0:Y:S01]  /*0100*/  LDCU UR19, c[0x0][0x3cc] ;  /* 0x00007980ff1377ac */ /* 0x000e220008000800 */
[----:B-1----:R-:W-:Y:S01]  /*0110*/  UIADD3 UR4, UP0, UPT, UR4, 0x4, URZ ;  /* 0x0000000404047890 */ /* 0x002fe2000ff1e0ff */
[----:B--2---:R-:W-:Y:S01]  /*0120*/  IMAD R4, R4, UR6, RZ ;  /* 0x0000000604047c24 */ /* 0x004fe2000f8e02ff */
[----:B------:R-:W1:Y:S01]  /*0130*/  LDCU UR22, c[0x0][0x3c8] ;  /* 0x00007900ff1677ac */ /* 0x000e620008000800 */
[----:B0-----:R-:W-:Y:S01]  /*0140*/  IMAD.WIDE.U32 R16, R5, 0x4, R16 ;  /* 0x0000000405107825 */ /* 0x001fe200078e0010 */
[----:B------:R-:W0:Y:S01]  /*0150*/  LDCU.64 UR16, c[0x0][0x388] ;  /* 0x00007100ff1077ac */ /* 0x000e220008000a00 */
[----:B-1-34-:R-:W-:-:S12]  /*0160*/  UIADD3.X UR5, UPT, UPT, URZ, UR5, URZ, UP0, !UPT ;  /* 0x00000005ff057290 */ /* 0x01afd800087fe4ff */
.L_x_67:
[----:B01----:R-:W1:Y:S01]  /*0170*/  LDC R8, c[0x0][0x3c0] ;  /* 0x0000f000ff087b82 */ /* 0x003e620000000800 */
[----:B-----5:R-:W-:Y:S01]  /*0180*/  IABS R6, R3 ;  /* 0x0000000300067213 */ /* 0x020fe20000000000 */
[----:B--2---:R-:W2:Y:S01]  /*0190*/  LDCU.64 UR6, c[0x0][0x3c8] ;  /* 0x00007900ff0677ac */ /* 0x004ea20008000a00 */
[----:B---3--:R-:W3:Y:S05]  /*01a0*/  LDCU UR8, c[0x0][0x3c4] ;  /* 0x00007880ff0877ac */ /* 0x008eea0008000800 */
[----:B------:R-:W4:Y:S01]  /*01b0*/  LDC R7, c[0x0][0x3bc] ;  /* 0x0000ef00ff077b82 */ /* 0x000f220000000800 */
[----:B------:R-:W0:Y:S01]  /*01c0*/  LDCU.64 UR20, c[0x0][0x3c8] ;  /* 0x00007900ff1477ac */ /* 0x000e220008000a00 */
[----:B------:R-:W0:Y:S01]  /*01d0*/  LDCU UR12, c[0x0][0x3a8] ;  /* 0x00007500ff0c77ac */ /* 0x000e220008000800 */
[----:B------:R-:W0:Y:S01]  /*01e0*/  LDCU UR9, c[0x0][0x3b4] ;  /* 0x00007680ff0977ac */ /* 0x000e220008000800 */
[----:B------:R-:W0:Y:S01]  /*01f0*/  LDCU UR13, c[0x0][0x3d0] ;  /* 0x00007a00ff0d77ac */ /* 0x000e220008000800 */
[----:B-1----:R-:W-:Y:S01]  /*0200*/  IABS R5, R8 ;  /* 0x0000000800057213 */ /* 0x002fe20000000000 */
[----:B------:R-:W1:Y:S03]  /*0210*/  LDCU.64 UR14, c[0x0][0x388] ;  /* 0x00007100ff0e77ac */ /* 0x000e660008000a00 */
[----:B------:R-:W2:Y:S01]  /*0220*/  I2F.RP R0, R5 ;  /* 0x0000000500007306 */ /* 0x000ea20000209400 */
[----:B----4-:R-:W-:-:S07]  /*0230*/  IABS R13, R7 ;  /* 0x00000007000d7213 */ /* 0x010fce0000000000 */
[----:B--2---:R-:W2:Y:S02]  /*0240*/  MUFU.RCP R0, R0 ;  /* 0x0000000000007308 */ /* 0x004ea40000001000 */
[----:B--2---:R-:W-:-:S06]  /*0250*/  VIADD R10, R0, 0xffffffe ;  /* 0x0ffffffe000a7836 */ /* 0x004fcc0000000000 */
[----:B------:R2:W4:Y:S02]  /*0260*/  F2I.FTZ.U32.TRUNC.NTZ R11, R10 ;  /* 0x0000000a000b7305 */ /* 0x000524000021f000 */
[----:B--2---:R-:W-:Y:S02]  /*0270*/  IMAD.MOV.U32 R10, RZ, RZ, RZ ;  /* 0x000000ffff0a7224 */ /* 0x004fe400078e00ff */
[----:B----4-:R-:W-:-:S04]  /*0280*/  IMAD.MOV R2, RZ, RZ, -R11 ;  /* 0x000000ffff027224 */ /* 0x010fc800078e0a0b */
[----:B------:R-:W-:Y:S02]  /*0290*/  IMAD R9, R2, R5, RZ ;  /* 0x0000000502097224 */ /* 0x000fe400078e02ff */
[----:B------:R-:W-:Y:S02]  /*02a0*/  IMAD.MOV.U32 R2, RZ, RZ, R6 ;  /* 0x000000ffff027224 */ /* 0x000fe400078e0006 */
[----:B------:R-:W-:Y:S01]  /*02b0*/  IMAD.HI.U32 R11, R11, R9, R10 ;  /* 0x000000090b0b7227 */ /* 0x000fe200078e000a */
[----:B------:R-:W2:Y:S05]  /*02c0*/  I2F.RP R6, R13 ;  /* 0x0000000d00067306 */ /* 0x000eaa0000209400 */
[----:B------:R-:W-:-:S04]  /*02d0*/  IMAD.HI.U32 R0, R11, R2, RZ ;  /* 0x000000020b007227 */ /* 0x000fc800078e00ff */
[----:B------:R-:W-:-:S04]  /*02e0*/  IMAD.MOV R9, RZ, RZ, -R0 ;  /* 0x000000ffff097224 */ /* 0x000fc800078e0a00 */
[C---:B------:R-:W-:Y:S01]  /*02f0*/  IMAD R2, R5.reuse, R9, R2 ;  /* 0x0000000905027224 */ /* 0x040fe200078e0202 */
[----:B--2---:R-:W2:Y:S04]  /*0300*/  MUFU.RCP R6, R6 ;  /* 0x0000000600067308 */ /* 0x004ea80000001000 */
[----:B------:R-:W-:-:S13]  /*0310*/  ISETP.GT.U32.AND P1, PT, R5, R2, PT ;  /* 0x000000020500720c */ /* 0x000fda0003f24070 */
[-C--:B------:R-:W-:Y:S01]  /*0320*/  @!P1 IADD3 R2, PT, PT, R2, -R5.reuse, RZ ;  /* 0x8000000502029210 */ /* 0x080fe20007ffe0ff */
[----:B--2---:R-:W-:Y:S02]  /*0330*/  VIADD R10, R6, 0xffffffe ;  /* 0x0ffffffe060a7836 */ /* 0x004fe40000000000 */
[----:B------:R-:W-:Y:S01]  /*0340*/  @!P1 VIADD R0, R0, 0x1 ;  /* 0x0000000100009836 */ /* 0x000fe20000000000 */
[----:B------:R-:W-:Y:S01]  /*0350*/  ISETP.GE.U32.AND P0, PT, R2, R5, PT ;  /* 0x000000050200720c */ /* 0x000fe20003f06070 */
[----:B------:R2:W4:Y:S01]  /*0360*/  F2I.FTZ.U32.TRUNC.NTZ R11, R10 ;  /* 0x0000000a000b7305 */ /* 0x000522000021f000 */
[----:B------:R-:W3:Y:S01]  /*0370*/  LDC R5, c[0x0][0x3b8] ;  /* 0x0000ee00ff057b82 */ /* 0x000ee20000000800 */
[----:B------:R-:W-:Y:S02]  /*0380*/  LOP3.LUT R2, R3, R8, RZ, 0x3c, !PT ;  /* 0x0000000803027212 */ /* 0x000fe400078e3cff */
[----:B------:R-:W-:Y:S02]  /*0390*/  ISETP.NE.AND P1, PT, R8, RZ, PT ;  /* 0x000000ff0800720c */ /* 0x000fe40003f25270 */
[----:B------:R-:W-:Y:S01]  /*03a0*/  ISETP.GE.AND P2, PT, R2, RZ, PT ;  /* 0x000000ff0200720c */ /* 0x000fe20003f46270 */
[----:B--2---:R-:W-:-:S05]  /*03b0*/  HFMA2 R10, -RZ, RZ, 0, 0 ;  /* 0x00000000ff0a7431 */ /* 0x004fca00000001ff */
[----:B------:R-:W-:Y:S02]  /*03c0*/  @P0 VIADD R0, R0, 0x1 ;  /* 0x0000000100000836 */ /* 0x000fe40000000000 */
[----:B----4-:R-:W-:-:S05]  /*03d0*/  IMAD.MOV R2, RZ, RZ, -R11 ;  /* 0x000000ffff027224 */ /* 0x010fca00078e0a0b */
[----:B------:R-:W-:Y:S01]  /*03e0*/  @!P2 IMAD.MOV R0, RZ, RZ, -R0 ;  /* 0x000000ffff00a224 */ /* 0x000fe200078e0a00 */
[----:B------:R-:W-:Y:S01]  /*03f0*/  @!P1 LOP3.LUT R0, RZ, R8, RZ, 0x33, !PT ;  /* 0x00000008ff009212 */ /* 0x000fe200078e33ff */
[----:B------:R-:W-:-:S03]  /*0400*/  IMAD R9, R2, R13, RZ ;  /* 0x0000000d02097224 */ /* 0x000fc600078e02ff */
[----:B------:R-:W-:Y:S01]  /*0410*/  IABS R2, R0 ;  /* 0x0000000000027213 */ /* 0x000fe20000000000 */
[----:B------:R-:W-:Y:S01]  /*0420*/  IMAD.HI.U32 R10, R11, R9, R10 ;  /* 0x000000090b0a7227 */ /* 0x000fe200078e000a */
[----:B---3--:R-:W-:-:S04]  /*0430*/  IABS R15, R5 ;  /* 0x00000005000f7213 */ /* 0x008fc80000000000 */
[----:B------:R-:W2:Y:S01]  /*0440*/  I2F.RP R6, R15 ;  /* 0x0000000f00067306 */ /* 0x000ea20000209400 */
[----:B------:R-:W-:-:S04]  /*0450*/  IMAD.HI.U32 R10, R10, R2, RZ ;  /* 0x000000020a0a7227 */ /* 0x000fc800078e00ff */
[----:B------:R-:W-:-:S04]  /*0460*/  IMAD.MOV R9, RZ, RZ, -R10 ;  /* 0x000000ffff097224 */ /* 0x000fc800078e0a0a */
[----:B------:R-:W-:-:S05]  /*0470*/  IMAD R2, R13, R9, R2 ;  /* 0x000000090d027224 */ /* 0x000fca00078e0202 */
[----:B------:R-:W-:Y:S01]  /*0480*/  ISETP.GT.U32.AND P1, PT, R13, R2, PT ;  /* 0x000000020d00720c */ /* 0x000fe20003f24070 */
[----:B--2---:R-:W2:-:S12]  /*0490*/  MUFU.RCP R6, R6 ;  /* 0x0000000600067308 */ /* 0x004e980000001000 */
[----:B------:R-:W-:Y:S02]  /*04a0*/  @!P1 IMAD.IADD R2, R2, 0x1, -R13 ;  /* 0x0000000102029824 */ /* 0x000fe400078e0a0d */
[----:B------:R-:W-:Y:S01]  /*04b0*/  @!P1 VIADD R10, R10, 0x1 ;  /* 0x000000010a0a9836 */ /* 0x000fe20000000000 */
[----:B------:R-:W-:Y:S01]  /*04c0*/  ISETP.NE.AND P1, PT, R7, RZ, PT ;  /* 0x000000ff0700720c */ /* 0x000fe20003f25270 */
[----:B--2---:R-:W-:Y:S01]  /*04d0*/  VIADD R11, R6, 0xffffffe ;  /* 0x0ffffffe060b7836 */ /* 0x004fe20000000000 */
[----:B------:R-:W-:Y:S02]  /*04e0*/  ISETP.GE.U32.AND P0, PT, R2, R13, PT ;  /* 0x0000000d0200720c */ /* 0x000fe40003f06070 */
[----:B------:R-:W-:Y:S01]  /*04f0*/  LOP3.LUT R2, R0, R7, RZ, 0x3c, !PT ;  /* 0x0000000700027212 */ /* 0x000fe200078e3cff */
[----:B------:R-:W2:Y:S02]  /*0500*/  LDC.64 R12, c[0x0][0x380] ;  /* 0x0000e000ff0c7b82 */ /* 0x000ea40000000a00 */
[----:B------:R-:W3:Y:S01]  /*0510*/  F2I.FTZ.U32.TRUNC.NTZ R11, R11 ;  /* 0x0000000b000b7305 */ /* 0x000ee2000021f000 */
[----:B------:R-:W-:-:S07]  /*0520*/  ISETP.GE.AND P2, PT, R2, RZ, PT ;  /* 0x000000ff0200720c */ /* 0x000fce0003f46270 */
[----:B------:R-:W-:-:S05]  /*0530*/  @P0 VIADD R10, R10, 0x1 ;  /* 0x000000010a0a0836 */ /* 0x000fca0000000000 */
[----:B------:R-:W-:Y:S01]  /*0540*/  MOV R18, R10 ;  /* 0x0000000a00127202 */ /* 0x000fe20000000f00 */
[----:B------:R-:W-:Y:S02]  /*0550*/  IMAD.MOV.U32 R10, RZ, RZ, RZ ;  /* 0x000000ffff0a7224 */ /* 0x000fe400078e00ff */
[----:B---3--:R-:W-:Y:S02]  /*0560*/  IMAD.MOV R2, RZ, RZ, -R11 ;  /* 0x000000ffff027224 */ /* 0x008fe400078e0a0b */
[----:B------:R-:W-:Y:S01]  /*0570*/  @!P2 IMAD.MOV R18, RZ, RZ, -R18 ;  /* 0x000000ffff12a224 */ /* 0x000fe200078e0a12 */
[----:B------:R-:W-:Y:S01]  /*0580*/  @!P1 LOP3.LUT R18, RZ, R7, RZ, 0x33, !PT ;  /* 0x00000007ff129212 */ /* 0x000fe200078e33ff */
[----:B------:R-:W-:-:S03]  /*0590*/  IMAD R9, R2, R15, RZ ;  /* 0x0000000f02097224 */ /* 0x000fc600078e02ff */
[----:B------:R-:W-:Y:S01]  /*05a0*/  IABS R6, R18 ;  /* 0x0000001200067213 */ /* 0x000fe20000000000 */
[----:B------:R-:W-:-:S06]  /*05b0*/  IMAD.HI.U32 R10, R11, R9, R10 ;  /* 0x000000090b0a7227 */ /* 0x000fcc00078e000a */
[----:B------:R-:W-:Y:S02]  /*05c0*/  IMAD.HI.U32 R2, R10, R6, RZ ;  /* 0x000000060a027227 */ /* 0x000fe400078e00ff */
[----:B------:R-:W3:Y:S02]  /*05d0*/  LDC.64 R10, c[0x0][0x3a0] ;  /* 0x0000e800ff0a7b82 */ /* 0x000ee40000000a00 */
        /* <DEDUP_REMOVED lines=10> */
[----:B------:R-:W-:-:S04]  /*0680*/  IMAD.MOV.U32 R9, RZ, RZ, R2 ;  /* 0x000000ffff097224 */ /* 0x000fc800078e0002 */
[----:B------:R-:W-:Y:S01]  /*0690*/  @!P2 IMAD.MOV R9, RZ, RZ, -R9 ;  /* 0x000000ffff09a224 */ /* 0x000fe200078e0a09 */
[----:B------:R-:W-:-:S05]  /*06a0*/  @!P1 LOP3.LUT R9, RZ, R5, RZ, 0x33, !PT ;  /* 0x00000005ff099212 */ /* 0x000fca00078e33ff */
[----:B------:R-:W-:-:S04]  /*06b0*/  IMAD.MOV R2, RZ, RZ, -R9 ;  /* 0x000000ffff027224 */ /* 0x000fc800078e0a09 */
[----:B------:R-:W-:-:S04]  /*06c0*/  IMAD R5, R5, R2, R18 ;  /* 0x0000000205057224 */ /* 0x000fc800078e0212 */
[----:B---3--:R-:W-:-:S05]  /*06d0*/  IMAD.WIDE R10, R5, 0x4, R10 ;  /* 0x00000004050a7825 */ /* 0x008fca00078e020a */
[----:B------:R3:W4:Y:S01]  /*06e0*/  LDG.E R14, desc[UR10][R10.64] ;  /* 0x0000000a0a0e7981 */ /* 0x000722000c1e1900 */
[----:B------:R-:W-:Y:S01]  /*06f0*/  UIMAD UR6, UR7, UR6, URZ ;  /* 0x00000006070672a4 */ /* 0x000fe2000f8e02ff */
[----:B------:R-:W-:Y:S01]  /*0700*/  IADD3 R2, PT, PT, -R0, RZ, RZ ;  /* 0x000000ff00027210 */ /* 0x000fe20007ffe1ff */
[----:B--2---:R-:W-:Y:S01]  /*0710*/  IMAD.WIDE R12, R3, 0x4, R12 ;  /* 0x00000004030c7825 */ /* 0x004fe200078e020c */
[----:B------:R-:W2:Y:S03]  /*0720*/  LDCU UR7, c[0x0][0x3d0] ;  /* 0x00007a00ff0777ac */ /* 0x000ea60008000800 */
[----:B---3--:R-:W-:Y:S01]  /*0730*/  IMAD.MOV R10, RZ, RZ, -R18 ;  /* 0x000000ffff0a7224 */ /* 0x008fe200078e0a12 */
[----:B------:R-:W-:Y:S01]  /*0740*/  UIMAD UR8, UR6, UR8, URZ ;  /* 0x00000008060872a4 */ /* 0x000fe2000f8e02ff */
[----:B------:R-:W-:Y:S01]  /*0750*/  IMAD R8, R8, R2, R3 ;  /* 0x0000000208087224 */ /* 0x000fe200078e0203 */
[----:B------:R3:W5:Y:S01]  /*0760*/  LDG.E R6, desc[UR10][R12.64] ;  /* 0x0000000a0c067981 */ /* 0x000762000c1e1900 */
[----:B------:R-:W-:Y:S01]  /*0770*/  IMAD R7, R7, R10, R0 ;  /* 0x0000000a07077224 */ /* 0x000fe200078e0200 */
[----:B0-----:R-:W-:Y:S01]  /*0780*/  UIMAD UR9, UR8, UR9, URZ ;  /* 0x00000009080972a4 */ /* 0x001fe2000f8e02ff */
[----:B------:R-:W-:Y:S01]  /*0790*/  IMAD.U32 R2, RZ, RZ, UR21 ;  /* 0x00000015ff027e24 */ /* 0x000fe2000f8e00ff */
[----:B------:R-:W-:Y:S01]  /*07a0*/  UISETP.NE.AND UP0, UPT, UR13, 0x1, UPT ;  /* 0x000000010d00788c */ /* 0x000fe2000bf05270 */
[----:B------:R-:W-:Y:S01]  /*07b0*/  VIADD R11, R7, -UR12 ;  /* 0x8000000c070b7c36 */ /* 0x000fe20008000000 */
[----:B------:R-:W-:Y:S01]  /*07c0*/  USHF.L.U32 UR21, UR9, 0x1, URZ ;  /* 0x0000000109157899 */ /* 0x000fe200080006ff */
[----:B------:R-:W-:-:S02]  /*07d0*/  VIADD R15, R8, -UR12 ;  /* 0x8000000c080f7c36 */ /* 0x000fc40008000000 */
[----:B------:R-:W-:Y:S02]  /*07e0*/  IMAD R10, R9, UR8, RZ ;  /* 0x00000008090a7c24 */ /* 0x000fe4000f8e02ff */
[-C--:B---3--:R-:W-:Y:S01]  /*07f0*/  IMAD R12, R11, R2.reuse, RZ ;  /* 0x000000020b0c7224 */ /* 0x088fe200078e02ff */
[----:B------:R-:W-:Y:S01]  /*0800*/  ISETP.GE.AND P0, PT, R15, R2, PT ;  /* 0x000000020f00720c */ /* 0x000fe20003f06270 */
[----:B------:R-:W-:Y:S01]  /*0810*/  IMAD.U32 R0, RZ, RZ, UR20 ;  /* 0x00000014ff007e24 */ /* 0x000fe2000f8e00ff */
[----:B------:R-:W-:Y:S01]  /*0820*/  SHF.R.S32.HI R18, RZ, 0x1f, R10 ;  /* 0x0000001fff127819 */ /* 0x000fe2000001140a */
[----:B------:R-:W-:Y:S01]  /*0830*/  USHF.R.S32.HI UR20, URZ, 0x1f, UR9 ;  /* 0x0000001fff147899 */ /* 0x000fe20008011409 */
[----:B------:R-:W-:Y:S01]  /*0840*/  SHF.R.S32.HI R20, RZ, 0x1f, R12 ;  /* 0x0000001fff147819 */ /* 0x000fe2000001140c */
[----:B------:R-:W-:Y:S01]  /*0850*/  IMAD R21, R5, UR13, RZ ;  /* 0x0000000d05157c24 */ /* 0x000fe2000f8e02ff */
[----:B------:R-:W-:Y:S02]  /*0860*/  ISETP.GE.AND P1, PT, R11, R0, PT ;  /* 0x000000000b00720c */ /* 0x000fe40003f26270 */
[----:B------:R-:W-:-:S02]  /*0870*/  ISETP.GT.AND P0, PT, R15, -0x1, !P0 ;  /* 0xffffffff0f00780c */ /* 0x000fc40004704270 */
[----:B------:R-:W-:Y:S01]  /*0880*/  ISETP.GT.AND P1, PT, R11, -0x1, !P1 ;  /* 0xffffffff0b00780c */ /* 0x000fe20004f24270 */
[----:B----4-:R-:W-:Y:S01]  /*0890*/  IMAD R13, R14, UR6, RZ ;  /* 0x000000060e0d7c24 */ /* 0x010fe2000f8e02ff */
[----:B------:R-:W-:-:S04]  /*08a0*/  USHF.R.S32.HI UR6, URZ, 0x1f, UR21 ;  /* 0x0000001fff067899 */ /* 0x000fc80008011415 */
[----:B------:R-:W-:Y:S02]  /*08b0*/  IADD3 R9, P2, P3, R13, R10, R12 ;  /* 0x0000000a0d097210 */ /* 0x000fe40007b5e00c */
[----:B------:R-:W-:Y:S02]  /*08c0*/  SHF.R.S32.HI R19, RZ, 0x1f, R13 ;  /* 0x0000001fff137819 */ /* 0x000fe4000001140d */
[--C-:B------:R-:W-:Y:S02]  /*08d0*/  IADD3 R12, P4, P5, R10, UR9, R15.reuse ;  /* 0x000000090a0c7c10 */ /* 0x100fe4000fd9e00f */
[----:B------:R-:W-:Y:S02]  /*08e0*/  IADD3.X R10, PT, PT, R19, R18, R20, P2, P3 ;  /* 0x00000012130a7210 */ /* 0x000fe400017e6414 */
[----:B------:R-:W-:Y:S02]  /*08f0*/  IADD3 R15, P2, P3, R9, UR21, R15 ;  /* 0x00000015090f7c10 */ /* 0x000fe4000fb5e00f */
[----:B------:R-:W-:Y:S01]  /*0900*/  IADD3 R11, P6, PT, R13, R12, RZ ;  /* 0x0000000c0d0b7210 */ /* 0x000fe20007fde0ff */
[----:B------:R-:W-:Y:S01]  /*0910*/  IMAD R13, R14, UR13, RZ ;  /* 0x0000000d0e0d7c24 */ /* 0x000fe2000f8e02ff */
[----:B------:R-:W-:-:S02]  /*0920*/  IADD3.X R12, PT, PT, R18, UR20, RZ, P4, P5 ;  /* 0x00000014120c7c10 */ /* 0x000fc4000a7ea4ff */
[----:B------:R-:W-:Y:S01]  /*0930*/  IADD3.X R20, PT, PT, R10, UR6, RZ, P2, P3 ;  /* 0x000000060a147c10 */ /* 0x000fe200097e64ff */
[----:B--2---:R-:W-:Y:S01]  /*0940*/  USHF.L.U32 UR6, UR7, 0x1, URZ ;  /* 0x0000000107067899 */ /* 0x004fe200080006ff */
[----:B-1----:R-:W-:Y:S01]  /*0950*/  LEA R18, P2, R15, UR14, 0x2 ;  /* 0x0000000e0f127c11 */ /* 0x002fe2000f8410ff */
[----:B------:R-:W-:Y:S01]  /*0960*/  IMAD.X R12, R19, 0x1, R12, P6 ;  /* 0x00000001130c7824 */ /* 0x000fe200030e060c */
[----:B------:R-:W-:Y:S02]  /*0970*/  PLOP3.LUT P4, PT, P0, P1, PT, 0x80, 0x8 ;  /* 0x000000000008781c */ /* 0x000fe40000783070 */
[----:B------:R-:W-:Y:S01]  /*0980*/  LEA.HI.X R19, R15, UR15, R20, 0x2, P2 ;  /* 0x0000000f0f137c11 */ /* 0x000fe200090f1414 */
[----:B------:R-:W-:Y:S02]  /*0990*/  HFMA2 R20, -RZ, RZ, 0, 0 ;  /* 0x00000000ff147431 */ /* 0x000fe400000001ff */
[----:B------:R-:W-:Y:S01]  /*09a0*/  IMAD R15, R5, UR6, RZ ;  /* 0x00000006050f7c24 */ /* 0x000fe2000f8e02ff */
[----:B------:R-:W-:Y:S07]  /*09b0*/  BRA.U !UP0, `(.L_x_47) ;  /* 0x00000009088c7547 */ /* 0x000fee000b800000 */
[----:B------:R-:W-:Y:S01]  /*09c0*/  ULOP3.LUT UR7, UR7, 0x7ffffffe, URZ, 0xc0, !UPT ;  /* 0x7ffffffe07077892 */ /* 0x000fe2000f8ec0ff */
[----:B------:R-:W-:Y:S01]  /*09d0*/  IMAD.MOV.U32 R14, RZ, RZ, R15 ;  /* 0x000000ffff0e7224 */ /* 0x000fe200078e000f */
[----:B------:R-:W-:Y:S01]  /*09e0*/  CS2R R32, SRZ ;  /* 0x0000000000207805 */ /* 0x000fe2000001ff00 */
[----:B------:R-:W-:Y:S01]  /*09f0*/  IMAD.MOV.U32 R15, RZ, RZ, R21 ;  /* 0x000000ffff0f7224 */ /* 0x000fe200078e0015 */
[----:B------:R-:W-:Y:S01]  /*0a00*/  UIADD3 UR7, UPT, UPT, -UR7, URZ, URZ ;  /* 0x000000ff07077290 */ /* 0x000fe2000fffe1ff */
[----:B------:R-:W-:-:S05]  /*0a10*/  IMAD.MOV.U32 R34, RZ, RZ, R13 ;  /* 0x000000ffff227224 */ /* 0x000fca00078e000d */
[----:B------:R-:W-:-:S07]  /*0a20*/  IMAD.U32 R35, RZ, RZ, UR7 ;  /* 0x00000007ff237e24 */ /* 0x000fce000f8e00ff */
.L_x_60:
[----:B01----:R-:W0:Y:S01]  /*0a30*/  LDC.64 R20, c[0x0][0x390] ;  /* 0x0000e400ff147b82 */ /* 0x003e220000000a00 */
[----:B---3--:R-:W-:-:S05]  /*0a40*/  IMAD.WIDE R22, R14, 0x4, R16 ;  /* 0x000000040e167825 */ /* 0x008fca00078e0210 */
[----:B--2---:R-:W2:Y:S02]  /*0a50*/  LDG.E R30, desc[UR10][R22.64] ;  /* 0x0000000a161e7981 */ /* 0x004ea4000c1e1900 */
[----:B------:R-:W1:Y:S08]  /*0a60*/  LDC.64 R24, c[0x0][0x398] ;  /* 0x0000e600ff187b82 */ /* 0x000e700000000a00 */
[----:B-----5:R-:W3:Y:S01]  /*0a70*/  LDC.64 R26, c[0x0][0x3e0] ;  /* 0x0000f800ff1a7b82 */ /* 0x020ee20000000a00 */
[----:B0-----:R-:W-:-:S07]  /*0a80*/  IMAD.WIDE R20, R14, 0x4, R20 ;  /* 0x000000040e147825 */ /* 0x001fce00078e0214 */
[----:B------:R-:W0:Y:S01]  /*0a90*/  LDC.64 R28, c[0x0][0x3d8] ;  /* 0x0000f600ff1c7b82 */ /* 0x000e220000000a00 */
[----:B------:R-:W4:Y:S01]  /*0aa0*/  LDG.E R31, desc[UR10][R20.64] ;  /* 0x0000000a141f7981 */ /* 0x000f22000c1e1900 */
[----:B-1----:R-:W-:-:S05]  /*0ab0*/  IMAD.WIDE R24, R34, 0x4, R24 ;  /* 0x0000000422187825 */ /* 0x002fca00078e0218 */
[----:B------:R-:W4:Y:S01]  /*0ac0*/  LDG.E R36, desc[UR10][R24.64] ;  /* 0x0000000a18247981 */ /* 0x000f22000c1e1900 */
[----:B---3--:R-:W-:-:S05]  /*0ad0*/  IMAD.WIDE R26, R15, 0x4, R26 ;  /* 0x000000040f1a7825 */ /* 0x008fca00078e021a */
[----:B-----5:R1:W5:Y:S01]  /*0ae0*/  LDG.E R37, desc[UR10][R26.64] ;  /* 0x0000000a1a257981 */ /* 0x020362000c1e1900 */
[----:B------:R-:W-:Y:S01]  /*0af0*/  IMAD.U32 R2, RZ, RZ, UR19 ;  /* 0x00000013ff027e24 */ /* 0x000fe2000f8e00ff */
[----:B------:R-:W-:Y:S01]  /*0b00*/  MOV R0, UR22 ;  /* 0x0000001600007c02 */ /* 0x000fe20008000f00 */
[----:B------:R-:W-:Y:S01]  /*0b10*/  BSSY.RECONVERGENT B0, `(.L_x_48) ;  /* 0x0000013000007945 */ /* 0x000fe20003800200 */
[----:B0-----:R-:W-:-:S04]  /*0b20*/  IMAD.WIDE R28, R15, 0x4, R28 ;  /* 0x000000040f1c7825 */ /* 0x001fc800078e021c */
[----:B--2---:R-:W-:Y:S02]  /*0b30*/  IMAD.IADD R39, R7, 0x1, R30 ;  /* 0x0000000107277824 */ /* 0x004fe400078e021e */
[----:B----4-:R-:W-:-:S05]  /*0b40*/  IMAD.IADD R31, R8, 0x1, R31 ;  /* 0x00000001081f7824 */ /* 0x010fca00078e021f */
[----:B------:R-:W-:-:S04]  /*0b50*/  ISETP.GE.AND P2, PT, R31, R2, PT ;  /* 0x000000021f00720c */ /* 0x000fc80003f46270 */
[----:B------:R-:W-:-:S04]  /*0b60*/  ISETP.GT.AND P2, PT, R31, -0x1, !P2 ;  /* 0xffffffff1f00780c */ /* 0x000fc80005744270 */
[----:B------:R-:W-:Y:S02]  /*0b70*/  PLOP3.LUT P3, PT, P2, P1, PT, 0x80, 0x8 ;  /* 0x000000000008781c */ /* 0x000fe40001763070 */
[----:B------:R-:W-:-:S04]  /*0b80*/  ISETP.GE.AND P6, PT, R39, R0, PT ;  /* 0x000000002700720c */ /* 0x000fc80003fc6270 */
[----:B------:R-:W-:Y:S02]  /*0b90*/  ISETP.GT.AND P6, PT, R39, -0x1, !P6 ;  /* 0xffffffff2700780c */ /* 0x000fe400077c4270 */
[----:B------:R-:W-:Y:S02]  /*0ba0*/  ISETP.NE.OR P5, PT, R5, R36, !P4 ;  /* 0x000000240500720c */ /* 0x000fe400067a5670 */
[----:B------:R-:W-:-:S03]  /*0bb0*/  PLOP3.LUT P2, PT, P0, P6, PT, 0x80, 0x8 ;  /* 0x000000000008781c */ /* 0x000fc6000074d070 */
[----:B-1----:R-:W-:Y:S10]  /*0bc0*/  @!P3 BRA `(.L_x_49) ;  /* 0x00000000001cb947 */ /* 0x002ff40003800000 */
[----:B------:R-:W2:Y:S01]  /*0bd0*/  LDG.E R41, desc[UR10][R28.64] ;  /* 0x0000000a1c297981 */ /* 0x000ea2000c1e1900 */
[----:B------:R-:W-:-:S05]  /*0be0*/  IADD3 R31, P3, PT, R31, R9, RZ ;  /* 0x000000091f1f7210 */ /* 0x000fca0007f7e0ff */
[----:B------:R-:W-:Y:S01]  /*0bf0*/  IMAD.X R36, RZ, RZ, R10, P3 ;  /* 0x000000ffff247224 */ /* 0x000fe200018e060a */
[----:B------:R-:W-:-:S04]  /*0c00*/  LEA R30, P3, R31, UR16, 0x2 ;  /* 0x000000101f1e7c11 */ /* 0x000fc8000f8610ff */
[----:B------:R-:W-:Y:S01]  /*0c10*/  LEA.HI.X R31, R31, UR17, R36, 0x2, P3 ;  /* 0x000000111f1f7c11 */ /* 0x000fe200098f1424 */
[----:B--2---:R-:W-:-:S05]  /*0c20*/  FADD R41, R6, R41 ;  /* 0x0000002906297221 */ /* 0x004fca0000000000 */
[----:B------:R0:W-:Y:S03]  /*0c30*/  REDG.E.ADD.F32.FTZ.RN.STRONG.GPU desc[UR10][R30.64], R41 ;  /* 0x000000291e0079a6 */ /* 0x0001e6000c12f30a */
.L_x_49:
[----:B------:R-:W-:Y:S05]  /*0c40*/  BSYNC.RECONVERGENT B0 ;  /* 0x0000000000007941 */ /* 0x000fea0003800200 */
.L_x_48:
[----:B------:R-:W-:Y:S04]  /*0c50*/  BSSY.RECONVERGENT B0, `(.L_x_50) ;  /* 0x0000009000007945 */ /* 0x000fe80003800200 */
[----:B------:R-:W-:Y:S05]  /*0c60*/  @!P2 BRA `(.L_x_51) ;  /* 0x00000000001ca947 */ /* 0x000fea0003800000 */
[----:B------:R-:W-:Y:S02]  /*0c70*/  IMAD R39, R39, R2, RZ ;  /* 0x0000000227277224 */ /* 0x000fe400078e02ff */
[----:B-----5:R-:W-:-:S03]  /*0c80*/  FADD R37, R6, R37 ;  /* 0x0000002506257221 */ /* 0x020fc60000000000 */
[----:B0-----:R-:W-:-:S04]  /*0c90*/  IADD3 R31, P2, PT, R39, R11, RZ ;  /* 0x0000000b271f7210 */ /* 0x001fc80007f5e0ff */
[----:B------:R-:W-:Y:S02]  /*0ca0*/  LEA.HI.X.SX32 R36, R39, R12, 0x1, P2 ;  /* 0x0000000c27247211 */ /* 0x000fe400010f0eff */
[----:B------:R-:W-:-:S04]  /*0cb0*/  LEA R30, P2, R31, UR16, 0x2 ;  /* 0x000000101f1e7c11 */ /* 0x000fc8000f8410ff */
[----:B------:R-:W-:-:S05]  /*0cc0*/  LEA.HI.X R31, R31, UR17, R36, 0x2, P2 ;  /* 0x000000111f1f7c11 */ /* 0x000fca00090f1424 */
[----:B------:R1:W-:Y:S04]  /*0cd0*/  REDG.E.ADD.F32.FTZ.RN.STRONG.GPU desc[UR10][R30.64], R37 ;  /* 0x000000251e0079a6 */ /* 0x0003e8000c12f30a */
.L_x_51:
[----:B------:R-:W-:Y:S05]  /*0ce0*/  BSYNC.RECONVERGENT B0 ;  /* 0x0000000000007941 */ /* 0x000fea0003800200 */
.L_x_50:
[----:B------:R-:W-:Y:S04]  /*0cf0*/  BSSY.RECONVERGENT B0, `(.L_x_52) ;  /* 0x0000020000007945 */ /* 0x000fe80003800200 */
[----:B------:R-:W-:Y:S05]  /*0d00*/  @P5 BRA `(.L_x_53) ;  /* 0x0000000000785947 */ /* 0x000fea0003800000 */
[----:B------:R-:W1:Y:S02]  /*0d10*/  LDC R36, c[0x0][0x3ac] ;  /* 0x0000eb00ff247b82 */ /* 0x000e640000000800 */
[----:B-1---5:R-:W-:-:S04]  /*0d20*/  IABS R37, R36 ;  /* 0x0000002400257213 */ /* 0x022fc80000000000 */
[----:B------:R-:W1:Y:S08]  /*0d30*/  I2F.RP R38, R37 ;  /* 0x0000002500267306 */ /* 0x000e700000209400 */
[----:B-1----:R-:W0:Y:S02]  /*0d40*/  MUFU.RCP R38, R38 ;  /* 0x0000002600267308 */ /* 0x002e240000001000 */
[----:B0-----:R-:W-:-:S06]  /*0d50*/  VIADD R30, R38, 0xffffffe ;  /* 0x0ffffffe261e7836 */ /* 0x001fcc0000000000 */
[----:B------:R0:W1:Y:S02]  /*0d60*/  F2I.FTZ.U32.TRUNC.NTZ R31, R30 ;  /* 0x0000001e001f7305 */ /* 0x000064000021f000 */
[----:B0-----:R-:W-:Y:S01]  /*0d70*/  MOV R30, RZ ;  /* 0x000000ff001e7202 */ /* 0x001fe20000000f00 */
[----:B-1----:R-:W-:-:S04]  /*0d80*/  IMAD.MOV R40, RZ, RZ, -R31 ;  /* 0x000000ffff287224 */ /* 0x002fc800078e0a1f */
[----:B------:R-:W-:Y:S01]  /*0d90*/  IMAD R39, R40, R37, RZ ;  /* 0x0000002528277224 */ /* 0x000fe200078e02ff */
[----:B------:R-:W-:-:S03]  /*0da0*/  IABS R40, R5 ;  /* 0x0000000500287213 */ /* 0x000fc60000000000 */
[----:B------:R-:W-:Y:S01]  /*0db0*/  IMAD.HI.U32 R31, R31, R39, R30 ;  /* 0x000000271f1f7227 */ /* 0x000fe200078e001e */
[----:B------:R-:W-:-:S04]  /*0dc0*/  LOP3.LUT R30, R5, R36, RZ, 0x3c, !PT ;  /* 0x00000024051e7212 */ /* 0x000fc800078e3cff */
[----:B------:R-:W-:Y:S01]  /*0dd0*/  ISETP.GE.AND P5, PT, R30, RZ, PT ;  /* 0x000000ff1e00720c */ /* 0x000fe20003fa6270 */
[----:B------:R-:W-:Y:S02]  /*0de0*/  IMAD.HI.U32 R39, R31, R40, RZ ;  /* 0x000000281f277227 */ /* 0x000fe400078e00ff */
[----:B------:R-:W0:Y:S02]  /*0df0*/  LDC.64 R30, c[0x0][0x3e8] ;  /* 0x0000fa00ff1e7b82 */ /* 0x000e240000000a00 */
[----:B------:R-:W-:-:S04]  /*0e00*/  IMAD.MOV R38, RZ, RZ, -R39 ;  /* 0x000000ffff267224 */ /* 0x000fc800078e0a27 */
[----:B------:R-:W-:-:S05]  /*0e10*/  IMAD R38, R37, R38, R40 ;  /* 0x0000002625267224 */ /* 0x000fca00078e0228 */
[----:B------:R-:W-:-:S13]  /*0e20*/  ISETP.GT.U32.AND P3, PT, R37, R38, PT ;  /* 0x000000262500720c */ /* 0x000fda0003f64070 */
[----:B------:R-:W-:Y:S02]  /*0e30*/  @!P3 IMAD.IADD R38, R38, 0x1, -R37 ;  /* 0x000000012626b824 */ /* 0x000fe400078e0a25 */
[----:B------:R-:W-:Y:S01]  /*0e40*/  @!P3 VIADD R39, R39, 0x1 ;  /* 0x000000012727b836 */ /* 0x000fe20000000000 */
[----:B------:R-:W-:Y:S02]  /*0e50*/  ISETP.NE.AND P3, PT, R36, RZ, PT ;  /* 0x000000ff2400720c */ /* 0x000fe40003f65270 */
[----:B------:R-:W-:-:S13]  /*0e60*/  ISETP.GE.U32.AND P2, PT, R38, R37, PT ;  /* 0x000000252600720c */ /* 0x000fda0003f46070 */
[----:B------:R-:W-:-:S04]  /*0e70*/  @P2 VIADD R39, R39, 0x1 ;  /* 0x0000000127272836 */ /* 0x000fc80000000000 */
[----:B------:R-:W-:Y:S01]  /*0e80*/  @!P5 IMAD.MOV R39, RZ, RZ, -R39 ;  /* 0x000000ffff27d224 */ /* 0x000fe200078e0a27 */
[----:B------:R-:W-:-:S05]  /*0e90*/  @!P3 LOP3.LUT R39, RZ, R36, RZ, 0x33, !PT ;  /* 0x00000024ff27b212 */ /* 0x000fca00078e33ff */
[----:B------:R-:W-:-:S04]  /*0ea0*/  IMAD R39, R39, UR18, R32 ;  /* 0x0000001227277c24 */ /* 0x000fc8000f8e0220 */
[----:B0-----:R-:W-:-:S06]  /*0eb0*/  IMAD.WIDE R30, R39, 0x4, R30 ;  /* 0x00000004271e7825 */ /* 0x001fcc00078e021e */
[----:B------:R-:W2:Y:S02]  /*0ec0*/  LDG.E R31, desc[UR10][R30.64] ;  /* 0x0000000a1e1f7981 */ /* 0x000ea4000c1e1900 */
[----:B--2---:R-:W-:-:S05]  /*0ed0*/  FADD R37, R6, R31 ;  /* 0x0000001f06257221 */ /* 0x004fca0000000000 */
[----:B------:R2:W-:Y:S02]  /*0ee0*/  REDG.E.ADD.F32.FTZ.RN.STRONG.GPU desc[UR10][R18.64], R37 ;  /* 0x00000025120079a6 */ /* 0x0005e4000c12f30a */
.L_x_53:
[----:B------:R-:W-:Y:S05]  /*0ef0*/  BSYNC.RECONVERGENT B0 ;  /* 0x0000000000007941 */ /* 0x000fea0003800200 */
.L_x_52:
[----:B------:R-:W0:Y:S04]  /*0f00*/  LDG.E R21, desc[UR10][R20.64+0x4] ;  /* 0x0000040a14157981 */ /* 0x000e28000c1e1900 */
[----:B------:R-:W3:Y:S04]  /*0f10*/  LDG.E R22, desc[UR10][R22.64+0x4] ;  /* 0x0000040a16167981 */ /* 0x000ee8000c1e1900 */
[----:B------:R-:W4:Y:S04]  /*0f20*/  LDG.E R24, desc[UR10][R24.64+0x4] ;  /* 0x0000040a18187981 */ /* 0x000f28000c1e1900 */
[----:B------:R0:W5:Y:S01]  /*0f30*/  LDG.E R27, desc[UR10][R26.64+0x4] ;  /* 0x0000040a1a1b7981 */ /* 0x000162000c1e1900 */
[----:B------:R-:W-:Y:S01]  /*0f40*/  BSSY.RECONVERGENT B0, `(.L_x_54) ;  /* 0x0000012000007945 */ /* 0x000fe20003800200 */
[----:B01----:R-:W-:-:S04]  /*0f50*/  IADD3 R30, PT, PT, R8, R21, RZ ;  /* 0x00000015081e7210 */ /* 0x003fc80007ffe0ff */
[----:B------:R-:W-:Y:S01]  /*0f60*/  ISETP.GE.AND P2, PT, R30, R2, PT ;  /* 0x000000021e00720c */ /* 0x000fe20003f46270 */
[----:B---3--:R-:W-:-:S03]  /*0f70*/  IMAD.IADD R31, R7, 0x1, R22 ;  /* 0x00000001071f7824 */ /* 0x008fc600078e0216 */
[----:B------:R-:W-:Y:S02]  /*0f80*/  ISETP.GT.AND P2, PT, R30, -0x1, !P2 ;  /* 0xffffffff1e00780c */ /* 0x000fe40005744270 */
[C---:B------:R-:W-:Y:S02]  /*0f90*/  ISETP.GE.AND P6, PT, R31.reuse, R0, PT ;  /* 0x000000001f00720c */ /* 0x040fe40003fc6270 */
[----:B------:R-:W-:Y:S02]  /*0fa0*/  PLOP3.LUT P3, PT, P2, P1, PT, 0x80, 0x8 ;  /* 0x000000000008781c */ /* 0x000fe40001763070 */
[----:B------:R-:W-:Y:S02]  /*0fb0*/  ISETP.GT.AND P6, PT, R31, -0x1, !P6 ;  /* 0xffffffff1f00780c */ /* 0x000fe400077c4270 */
[----:B----4-:R-:W-:Y:S02]  /*0fc0*/  ISETP.NE.OR P5, PT, R5, R24, !P4 ;  /* 0x000000180500720c */ /* 0x010fe400067a5670 */
[----:B------:R-:W-:-:S07]  /*0fd0*/  PLOP3.LUT P2, PT, P0, P6, PT, 0x80, 0x8 ;  /* 0x000000000008781c */ /* 0x000fce000074d070 */
[----:B------:R-:W-:Y:S06]  /*0fe0*/  @!P3 BRA `(.L_x_55) ;  /* 0x00000000001cb947 */ /* 0x000fec0003800000 */
[----:B------:R-:W3:Y:S01]  /*0ff0*/  LDG.E R29, desc[UR10][R28.64+0x4] ;  /* 0x0000040a1c1d7981 */ /* 0x000ee2000c1e1900 */
[----:B------:R-:W-:-:S05]  /*1000*/  IADD3 R21, P3, PT, R30, R9, RZ ;  /* 0x000000091e157210 */ /* 0x000fca0007f7e0ff */
[----:B------:R-:W-:Y:S01]  /*1010*/  IMAD.X R22, RZ, RZ, R10, P3 ;  /* 0x000000ffff167224 */ /* 0x000fe200018e060a */
[----:B------:R-:W-:-:S04]  /*1020*/  LEA R20, P3, R21, UR16, 0x2 ;  /* 0x0000001015147c11 */ /* 0x000fc8000f8610ff */
[----:B------:R-:W-:Y:S01]  /*1030*/  LEA.HI.X R21, R21, UR17, R22, 0x2, P3 ;  /* 0x0000001115157c11 */ /* 0x000fe200098f1416 */
[----:B---3--:R-:W-:-:S05]  /*1040*/  FADD R23, R6, R29 ;  /* 0x0000001d06177221 */ /* 0x008fca0000000000 */
[----:B------:R0:W-:Y:S03]  /*1050*/  REDG.E.ADD.F32.FTZ.RN.STRONG.GPU desc[UR10][R20.64], R23 ;  /* 0x00000017140079a6 */ /* 0x0001e6000c12f30a */
.L_x_55:
[----:B------:R-:W-:Y:S05]  /*1060*/  BSYNC.RECONVERGENT B0 ;  /* 0x0000000000007941 */ /* 0x000fea0003800200 */
.L_x_54:
[----:B------:R-:W-:Y:S04]  /*1070*/  BSSY.RECONVERGENT B0, `(.L_x_56) ;  /* 0x0000009000007945 */ /* 0x000fe80003800200 */
[----:B------:R-:W-:Y:S05]  /*1080*/  @!P2 BRA `(.L_x_57) ;  /* 0x00000000001ca947 */ /* 0x000fea0003800000 */
[----:B0-----:R-:W-:Y:S02]  /*1090*/  IMAD R20, R31, R2, RZ ;  /* 0x000000021f147224 */ /* 0x001fe400078e02ff */
[----:B-----5:R-:W-:-:S03]  /*10a0*/  FADD R23, R6, R27 ;  /* 0x0000001b06177221 */ /* 0x020fc60000000000 */
[----:B------:R-:W-:-:S04]  /*10b0*/  IADD3 R21, P2, PT, R20, R11, RZ ;  /* 0x0000000b14157210 */ /* 0x000fc80007f5e0ff */
[----:B------:R-:W-:Y:S02]  /*10c0*/  LEA.HI.X.SX32 R22, R20, R12, 0x1, P2 ;  /* 0x0000000c14167211 */ /* 0x000fe400010f0eff */
[----:B------:R-:W-:-:S04]  /*10d0*/  LEA R20, P2, R21, UR16, 0x2 ;  /* 0x0000001015147c11 */ /* 0x000fc8000f8410ff */
[----:B------:R-:W-:-:S05]  /*10e0*/  LEA.HI.X R21, R21, UR17, R22, 0x2, P2 ;  /* 0x0000001115157c11 */ /* 0x000fca00090f1416 */
[----:B------:R1:W-:Y:S04]  /*10f0*/  REDG.E.ADD.F32.FTZ.RN.STRONG.GPU desc[UR10][R20.64], R23 ;  /* 0x00000017140079a6 */ /* 0x0003e8000c12f30a */
.L_x_57:
[----:B------:R-:W-:Y:S05]  /*1100*/  BSYNC.RECONVERGENT B0 ;  /* 0x0000000000007941 */ /* 0x000fea0003800200 */
.L_x_56:
[----:B------:R-:W-:Y:S04]  /*1110*/  BSSY.RECONVERGENT B0, `(.L_x_58) ;  /* 0x0000022000007945 */ /* 0x000fe80003800200 */
[----:B------:R-:W-:Y:S05]  /*1120*/  @P5 BRA `(.L_x_59) ;  /* 0x0000000000805947 */ /* 0x000fea0003800000 */
[----:B------:R-:W0:Y:S02]  /*1130*/  LDC R22, c[0x0][0x3ac] ;  /* 0x0000eb00ff167b82 */ /* 0x000e240000000800 */
[----:B01----:R-:W-:-:S04]  /*1140*/  IABS R23, R22 ;  /* 0x0000001600177213 */ /* 0x003fc80000000000 */
[----:B------:R-:W0:Y:S08]  /*1150*/  I2F.RP R24, R23 ;  /* 0x0000001700187306 */ /* 0x000e300000209400 */
[----:B0-----:R-:W0:Y:S02]  /*1160*/  MUFU.RCP R24, R24 ;  /* 0x0000001800187308 */ /* 0x001e240000001000 */
[----:B0-----:R-:W-:-:S06]  /*1170*/  VIADD R20, R24, 0xffffffe ;  /* 0x0ffffffe18147836 */ /* 0x001fcc0000000000 */
[----:B------:R0:W1:Y:S02]  /*1180*/  F2I.FTZ.U32.TRUNC.NTZ R21, R20 ;  /* 0x0000001400157305 */ /* 0x000064000021f000 */
[----:B0-----:R-:W-:Y:S02]  /*1190*/  HFMA2 R20, -RZ, RZ, 0, 0 ;  /* 0x00000000ff147431 */ /* 0x001fe400000001ff */
[----:B-1----:R-:W-:-:S04]  /*11a0*/  IMAD.MOV R26, RZ, RZ, -R21 ;  /* 0x000000ffff1a7224 */ /* 0x002fc800078e0a15 */
[----:B------:R-:W-:Y:S01]  /*11b0*/  IMAD R25, R26, R23, RZ ;  /* 0x000000171a197224 */ /* 0x000fe200078e02ff */
[----:B------:R-:W-:-:S03]  /*11c0*/  IABS R26, R5 ;  /* 0x00000005001a7213 */ /* 0x000fc60000000000 */
[----:B------:R-:W-:-:S06]  /*11d0*/  IMAD.HI.U32 R25, R21, R25, R20 ;  /* 0x0000001915197227 */ /* 0x000fcc00078e0014 */
[----:B------:R-:W-:-:S04]  /*11e0*/  IMAD.HI.U32 R20, R25, R26, RZ ;  /* 0x0000001a19147227 */ /* 0x000fc800078e00ff */
[----:B------:R-:W-:-:S04]  /*11f0*/  IMAD.MOV R21, RZ, RZ, -R20 ;  /* 0x000000ffff157224 */ /* 0x000fc800078e0a14 */
[----:B------:R-:W-:Y:S01]  /*1200*/  IMAD R26, R23, R21, R26 ;  /* 0x00000015171a7224 */ /* 0x000fe200078e021a */
[----:B------:R-:W-:-:S04]  /*1210*/  LOP3.LUT R21, R5, R22, RZ, 0x3c, !PT ;  /* 0x0000001605157212 */ /* 0x000fc800078e3cff */
[----:B------:R-:W-:Y:S02]  /*1220*/  ISETP.GT.U32.AND P2, PT, R23, R26, PT ;  /* 0x0000001a1700720c */ /* 0x000fe40003f44070 */
[----:B------:R-:W-:-:S11]  /*1230*/  ISETP.GE.AND P5, PT, R21, RZ, PT ;  /* 0x000000ff1500720c */ /* 0x000fd60003fa6270 */
[----:B------:R-:W-:Y:S02]  /*1240*/  @!P2 IMAD.IADD R26, R26, 0x1, -R23 ;  /* 0x000000011a1aa824 */ /* 0x000fe400078e0a17 */
[----:B------:R-:W-:Y:S01]  /*1250*/  @!P2 VIADD R20, R20, 0x1 ;  /* 0x000000011414a836 */ /* 0x000fe20000000000 */
[----:B------:R-:W-:Y:S02]  /*1260*/  ISETP.NE.AND P2, PT, R22, RZ, PT ;  /* 0x000000ff1600720c */ /* 0x000fe40003f45270 */
[----:B------:R-:W-:-:S13]  /*1270*/  ISETP.GE.U32.AND P3, PT, R26, R23, PT ;  /* 0x000000171a00720c */ /* 0x000fda0003f66070 */
[----:B------:R-:W-:-:S05]  /*1280*/  @P3 VIADD R20, R20, 0x1 ;  /* 0x0000000114143836 */ /* 0x000fca0000000000 */
[----:B------:R-:W-:Y:S02]  /*1290*/  @!P5 IADD3 R20, PT, PT, -R20, RZ, RZ ;  /* 0x000000ff1414d210 */ /* 0x000fe40007ffe1ff */
[----:B------:R-:W-:-:S05]  /*12a0*/  @!P2 LOP3.LUT R20, RZ, R22, RZ, 0x33, !PT ;  /* 0x00000016ff14a212 */ /* 0x000fca00078e33ff */
[----:B------:R-:W-:-:S05]  /*12b0*/  IMAD R20, R20, UR18, RZ ;  /* 0x0000001214147c24 */ /* 0x000fca000f8e02ff */
[----:B------:R-:W-:-:S04]  /*12c0*/  IADD3 R21, P2, PT, R20, R32, RZ ;  /* 0x0000002014157210 */ /* 0x000fc80007f5e0ff */
[----:B------:R-:W-:Y:S02]  /*12d0*/  LEA.HI.X.SX32 R22, R20, R33, 0x1, P2 ;  /* 0x0000002114167211 */ /* 0x000fe400010f0eff */
[----:B------:R-:W-:-:S04]  /*12e0*/  LEA R20, P2, R21, UR4, 0x2 ;  /* 0x0000000415147c11 */ /* 0x000fc8000f8410ff */
[----:B------:R-:W-:-:S06]  /*12f0*/  LEA.HI.X R21, R21, UR5, R22, 0x2, P2 ;  /* 0x0000000515157c11 */ /* 0x000fcc00090f1416 */
[----:B------:R-:W3:Y:S02]  /*1300*/  LDG.E R21, desc[UR10][R20.64] ;  /* 0x0000000a14157981 */ /* 0x000ee4000c1e1900 */
[----:B---3--:R-:W-:-:S05]  /*1310*/  FADD R23, R6, R21 ;  /* 0x0000001506177221 */ /* 0x008fca0000000000 */
[----:B------:R3:W-:Y:S02]  /*1320*/  REDG.E.ADD.F32.FTZ.RN.STRONG.GPU desc[UR10][R18.64], R23 ;  /* 0x00000017120079a6 */ /* 0x0007e4000c12f30a */
.L_x_59:
[----:B------:R-:W-:Y:S05]  /*1330*/  BSYNC.RECONVERGENT B0 ;  /* 0x0000000000007941 */ /* 0x000fea0003800200 */
.L_x_58:
[----:B------:R-:W-:Y:S01]  /*1340*/  VIADD R35, R35, 0x2 ;  /* 0x0000000223237836 */ /* 0x000fe20000000000 */
[----:B------:R-:W-:Y:S01]  /*1350*/  IADD3 R32, P3, PT, R32, 0x2, RZ ;  /* 0x0000000220207810 */ /* 0x000fe20007f7e0ff */
[----:B------:R-:W-:Y:S02]  /*1360*/  VIADD R15, R15, 0x2 ;  /* 0x000000020f0f7836 */ /* 0x000fe40000000000 */
[----:B------:R-:W-:Y:S01]  /*1370*/  VIADD R14, R14, 0x2 ;  /* 0x000000020e0e7836 */ /* 0x000fe20000000000 */
[----:B------:R-:W-:Y:S01]  /*1380*/  ISETP.NE.AND P2, PT, R35, RZ, PT ;  /* 0x000000ff2300720c */ /* 0x000fe20003f45270 */
[----:B------:R-:W-:Y:S01]  /*1390*/  VIADD R34, R34, 0x2 ;  /* 0x0000000222227836 */ /* 0x000fe20000000000 */
[----:B------:R-:W-:-:S11]  /*13a0*/  IADD3.X R33, PT, PT, RZ, R33, RZ, P3, !PT ;  /* 0x00000021ff217210 */ /* 0x000fd60001ffe4ff */
[----:B------:R-:W-:Y:S05]  /*13b0*/  @P2 BRA `(.L_x_60) ;  /* 0xfffffff4009c2947 */ /* 0x000fea000383ffff */
[----:B------:R-:W4:Y:S02]  /*13c0*/  LDCU UR6, c[0x0][0x3d0] ;  /* 0x00007a00ff0677ac */ /* 0x000f240008000800 */
[----:B----4-:R-:W-:-:S06]  /*13d0*/  ULOP3.LUT UR6, UR6, 0x7ffffffe, URZ, 0xc0, !UPT ;  /* 0x7ffffffe06067892 */ /* 0x010fcc000f8ec0ff */
[----:B01----:R-:W-:-:S07]  /*13e0*/  IMAD.U32 R20, RZ, RZ, UR6 ;  /* 0x00000006ff147e24 */ /* 0x003fce000f8e00ff */
.L_x_47:
[----:B------:R-:W0:Y:S02]  /*13f0*/  LDC R21, c[0x0][0x3d0] ;  /* 0x0000f400ff157b82 */ /* 0x000e240000000800 */
[----:B0-----:R-:W-:-:S13]  /*1400*/  LOP3.LUT P2, RZ, R21, 0x1, RZ, 0xc0, !PT ;  /* 0x0000000115ff7812 */ /* 0x001fda000784c0ff */
[----:B------:R-:W-:Y:S05]  /*1410*/  @!P2 BRA `(.L_x_61) ;  /* 0x000000040070a947 */ /* 0x000fea0003800000 */
[----:B------:R-:W0:Y:S01]  /*1420*/  LDCU UR6, c[0x0][0x3d0] ;  /* 0x00007a00ff0677ac */ /* 0x000e220008000800 */
[----:B---3--:R-:W1:Y:S08]  /*1430*/  LDC.64 R22, c[0x0][0x390] ;  /* 0x0000e400ff167b82 */ /* 0x008e700000000a00 */
[----:B------:R-:W3:Y:S08]  /*1440*/  LDC.64 R14, c[0x0][0x398] ;  /* 0x0000e600ff0e7b82 */ /* 0x000ef00000000a00 */
[----:B-----5:R-:W4:Y:S01]  /*1450*/  LDC.64 R26, c[0x0][0x3e0] ;  /* 0x0000f800ff1a7b82 */ /* 0x020f220000000a00 */
[----:B0-----:R-:W-:-:S06]  /*1460*/  USHF.L.U32 UR6, UR6, 0x1, URZ ;  /* 0x0000000106067899 */ /* 0x001fcc00080006ff */
[----:B------:R-:W-:-:S04]  /*1470*/  IMAD R25, R5, UR6, RZ ;  /* 0x0000000605197c24 */ /* 0x000fc8000f8e02ff */
[----:B------:R-:W-:Y:S01]  /*1480*/  IMAD.IADD R25, R25, 0x1, R20 ;  /* 0x0000000119197824 */ /* 0x000fe200078e0214 */
[----:B------:R-:W0:Y:S03]  /*1490*/  LDCU UR6, c[0x0][0x3d0] ;  /* 0x00007a00ff0677ac */ /* 0x000e260008000800 */
[----:B-1----:R-:W-:-:S04]  /*14a0*/  IMAD.WIDE R22, R25, 0x4, R22 ;  /* 0x0000000419167825 */ /* 0x002fc800078e0216 */
[----:B------:R-:W-:Y:S02]  /*14b0*/  IMAD.WIDE.U32 R24, R21, 0x4, R22 ;  /* 0x0000000415187825 */ /* 0x000fe400078e0016 */
[----:B------:R-:W2:Y:S02]  /*14c0*/  LDG.E R23, desc[UR10][R22.64] ;  /* 0x0000000a16177981 */ /* 0x000ea4000c1e1900 */
[----:B------:R-:W-:Y:S02]  /*14d0*/  IMAD.IADD R13, R13, 0x1, R20 ;  /* 0x000000010d0d7824 */ /* 0x000fe400078e0214 */
[----:B------:R-:W2:Y:S02]  /*14e0*/  LDG.E R24, desc[UR10][R24.64] ;  /* 0x0000000a18187981 */ /* 0x000ea4000c1e1900 */
[----:B---3--:R-:W-:-:S04]  /*14f0*/  IMAD.WIDE R14, R13, 0x4, R14 ;  /* 0x000000040d0e7825 */ /* 0x008fc800078e020e */
[----:B0-----:R-:W-:Y:S02]  /*1500*/  IMAD R13, R5, UR6, RZ ;  /* 0x00000006050d7c24 */ /* 0x001fe4000f8e02ff */
[----:B------:R-:W3:Y:S02]  /*1510*/  LDG.E R14, desc[UR10][R14.64] ;  /* 0x0000000a0e0e7981 */ /* 0x000ee4000c1e1900 */
[----:B------:R-:W-:-:S04]  /*1520*/  IMAD.IADD R13, R13, 0x1, R20 ;  /* 0x000000010d0d7824 */ /* 0x000fc800078e0214 */
[----:B----4-:R-:W-:-:S06]  /*1530*/  IMAD.WIDE R26, R13, 0x4, R26 ;  /* 0x000000040d1a7825 */ /* 0x010fcc00078e021a */
[----:B------:R0:W5:Y:S01]  /*1540*/  LDG.E R27, desc[UR10][R26.64] ;  /* 0x0000000a1a1b7981 */ /* 0x000162000c1e1900 */
[----:B------:R-:W-:Y:S01]  /*1550*/  BSSY.RECONVERGENT B0, `(.L_x_62) ;  /* 0x0000017000007945 */ /* 0x000fe20003800200 */
[----:B--2---:R-:W-:-:S04]  /*1560*/  IADD3 R23, PT, PT, R8, R23, RZ ;  /* 0x0000001708177210 */ /* 0x004fc80007ffe0ff */
[----:B------:R-:W-:Y:S01]  /*1570*/  ISETP.GE.AND P2, PT, R23, R2, PT ;  /* 0x000000021700720c */ /* 0x000fe20003f46270 */
[----:B------:R-:W-:-:S03]  /*1580*/  IMAD.IADD R25, R7, 0x1, R24 ;  /* 0x0000000107197824 */ /* 0x000fc600078e0218 */
[----:B------:R-:W-:Y:S02]  /*1590*/  ISETP.GT.AND P2, PT, R23, -0x1, !P2 ;  /* 0xffffffff1700780c */ /* 0x000fe40005744270 */
[C---:B------:R-:W-:Y:S02]  /*15a0*/  ISETP.GE.AND P3, PT, R25.reuse, R0, PT ;  /* 0x000000001900720c */ /* 0x040fe40003f66270 */
[----:B------:R-:W-:Y:S02]  /*15b0*/  PLOP3.LUT P2, PT, P2, P1, PT, 0x80, 0x8 ;  /* 0x000000000008781c */ /* 0x000fe40001743070 */
[----:B------:R-:W-:Y:S02]  /*15c0*/  ISETP.GT.AND P3, PT, R25, -0x1, !P3 ;  /* 0xffffffff1900780c */ /* 0x000fe40005f64270 */
[----:B---3--:R-:W-:Y:S02]  /*15d0*/  ISETP.NE.AND P5, PT, R5, R14, PT ;  /* 0x0000000e0500720c */ /* 0x008fe40003fa5270 */
[----:B------:R-:W-:-:S07]  /*15e0*/  PLOP3.LUT P3, PT, P0, P3, PT, 0x80, 0x8 ;  /* 0x000000000008781c */ /* 0x000fce0000767070 */
[----:B0-----:R-:W-:Y:S06]  /*15f0*/  @!P2 BRA `(.L_x_63) ;  /* 0x000000000030a947 */ /* 0x001fec0003800000 */
[----:B------:R-:W0:Y:S01]  /*1600*/  LDCU.64 UR6, c[0x0][0x3d8] ;  /* 0x00007b00ff0677ac */ /* 0x000e220008000a00 */
[----:B------:R-:W-:Y:S02]  /*1610*/  SHF.R.S32.HI R0, RZ, 0x1f, R13 ;  /* 0x0000001fff007819 */ /* 0x000fe4000001140d */
[----:B0-----:R-:W-:-:S04]  /*1620*/  LEA R14, P0, R13, UR6, 0x2 ;  /* 0x000000060d0e7c11 */ /* 0x001fc8000f8010ff */
[----:B------:R-:W-:Y:S01]  /*1630*/  LEA.HI.X R15, R13, UR7, R0, 0x2, P0 ;  /* 0x000000070d0f7c11 */ /* 0x000fe200080f1400 */
[----:B------:R-:W0:Y:S05]  /*1640*/  LDCU.64 UR6, c[0x0][0x388] ;  /* 0x00007100ff0677ac */ /* 0x000e2a0008000a00 */
[----:B------:R-:W2:Y:S01]  /*1650*/  LDG.E R15, desc[UR10][R14.64] ;  /* 0x0000000a0e0f7981 */ /* 0x000ea2000c1e1900 */
[----:B------:R-:W-:-:S05]  /*1660*/  IADD3 R9, P0, PT, R23, R9, RZ ;  /* 0x0000000917097210 */ /* 0x000fca0007f1e0ff */
[----:B------:R-:W-:Y:S01]  /*1670*/  IMAD.X R10, RZ, RZ, R10, P0 ;  /* 0x000000ffff0a7224 */ /* 0x000fe200000e060a */
[----:B0-----:R-:W-:-:S04]  /*1680*/  LEA R8, P0, R9, UR6, 0x2 ;  /* 0x0000000609087c11 */ /* 0x001fc8000f8010ff */
[----:B------:R-:W-:Y:S01]  /*1690*/  LEA.HI.X R9, R9, UR7, R10, 0x2, P0 ;  /* 0x0000000709097c11 */ /* 0x000fe200080f140a */
[----:B--2---:R-:W-:-:S05]  /*16a0*/  FADD R7, R6, R15 ;  /* 0x0000000f06077221 */ /* 0x004fca0000000000 */
[----:B------:R0:W-:Y:S03]  /*16b0*/  REDG.E.ADD.F32.FTZ.RN.STRONG.GPU desc[UR10][R8.64], R7 ;  /* 0x00000007080079a6 */ /* 0x0001e6000c12f30a */
.L_x_63:
[----:B------:R-:W-:Y:S05]  /*16c0*/  BSYNC.RECONVERGENT B0 ;  /* 0x0000000000007941 */ /* 0x000fea0003800200 */
.L_x_62:
[----:B------:R-:W-:Y:S04]  /*16d0*/  BSSY.RECONVERGENT B0, `(.L_x_64) ;  /* 0x000000a000007945 */ /* 0x000fe80003800200 */
[----:B------:R-:W-:Y:S05]  /*16e0*/  @!P3 BRA `(.L_x_65) ;  /* 0x000000000020b947 */ /* 0x000fea0003800000 */
[----:B------:R-:W1:Y:S01]  /*16f0*/  LDCU.64 UR6, c[0x0][0x388] ;  /* 0x00007100ff0677ac */ /* 0x000e620008000a00 */
[----:B------:R-:W-:Y:S02]  /*1700*/  IMAD R2, R25, R2, RZ ;  /* 0x0000000219027224 */ /* 0x000fe400078e02ff */
[----:B0----5:R-:W-:-:S03]  /*1710*/  FADD R7, R6, R27 ;  /* 0x0000001b06077221 */ /* 0x021fc60000000000 */
[----:B------:R-:W-:-:S04]  /*1720*/  IADD3 R11, P0, PT, R2, R11, RZ ;  /* 0x0000000b020b7210 */ /* 0x000fc80007f1e0ff */
[----:B------:R-:W-:Y:S02]  /*1730*/  LEA.HI.X.SX32 R2, R2, R12, 0x1, P0 ;  /* 0x0000000c02027211 */ /* 0x000fe400000f0eff */
[----:B-1----:R-:W-:-:S04]  /*1740*/  LEA R8, P0, R11, UR6, 0x2 ;  /* 0x000000060b087c11 */ /* 0x002fc8000f8010ff */
[----:B------:R-:W-:-:S05]  /*1750*/  LEA.HI.X R9, R11, UR7, R2, 0x2, P0 ;  /* 0x000000070b097c11 */ /* 0x000fca00080f1402 */
[----:B------:R1:W-:Y:S04]  /*1760*/  REDG.E.ADD.F32.FTZ.RN.STRONG.GPU desc[UR10][R8.64], R7 ;  /* 0x00000007080079a6 */ /* 0x0003e8000c12f30a */
.L_x_65:
[----:B------:R-:W-:Y:S05]  /*1770*/  BSYNC.RECONVERGENT B0 ;  /* 0x0000000000007941 */ /* 0x000fea0003800200 */
.L_x_64:
[----:B------:R-:W-:Y:S04]  /*1780*/  BSSY.RECONVERGENT B0, `(.L_x_61) ;  /* 0x0000025000007945 */ /* 0x000fe80003800200 */
[----:B------:R-:W-:Y:S05]  /*1790*/  @P5 BRA `(.L_x_66) ;  /* 0x00000000008c5947 */ /* 0x000fea0003800000 */
[----:B------:R-:W-:Y:S05]  /*17a0*/  @!P4 BRA `(.L_x_66) ;  /* 0x000000000088c947 */ /* 0x000fea0003800000 */
[----:B------:R-:W2:Y:S01]  /*17b0*/  LDC R2, c[0x0][0x3ac] ;  /* 0x0000eb00ff027b82 */ /* 0x000ea20000000800 */
[----:B------:R-:W-:Y:S01]  /*17c0*/  IABS R10, R5 ;  /* 0x00000005000a7213 */ /* 0x000fe20000000000 */
[----:B------:R-:W3:Y:S01]  /*17d0*/  LDCU.64 UR6, c[0x0][0x3e8] ;  /* 0x00007d00ff0677ac */ /* 0x000ee20008000a00 */
[-C--:B--2---:R-:W-:Y:S02]  /*17e0*/  IABS R0, R2.reuse ;  /* 0x0000000200007213 */ /* 0x084fe40000000000 */
[----:B------:R-:W-:Y:S02]  /*17f0*/  LOP3.LUT R5, R5, R2, RZ, 0x3c, !PT ;  /* 0x0000000205057212 */ /* 0x000fe400078e3cff */
[----:B01----:R-:W0:Y:S02]  /*1800*/  I2F.RP R7, R0 ;  /* 0x0000000000077306 */ /* 0x003e240000209400 */
[----:B------:R-:W-:-:S06]  /*1810*/  ISETP.GE.AND P2, PT, R5, RZ, PT ;  /* 0x000000ff0500720c */ /* 0x000fcc0003f46270 */
[----:B0-----:R-:W0:Y:S02]  /*1820*/  MUFU.RCP R7, R7 ;  /* 0x0000000700077308 */ /* 0x001e240000001000 */
[----:B0-----:R-:W-:-:S06]  /*1830*/  VIADD R8, R7, 0xffffffe ;  /* 0x0ffffffe07087836 */ /* 0x001fcc0000000000 */
[----:B------:R0:W1:Y:S02]  /*1840*/  F2I.FTZ.U32.TRUNC.NTZ R9, R8 ;  /* 0x0000000800097305 */ /* 0x000064000021f000 */
[----:B0-----:R-:W-:Y:S01]  /*1850*/  MOV R8, RZ ;  /* 0x000000ff00087202 */ /* 0x001fe20000000f00 */
[----:B-1----:R-:W-:-:S04]  /*1860*/  IMAD.MOV R11, RZ, RZ, -R9 ;  /* 0x000000ffff0b7224 */ /* 0x002fc800078e0a09 */
[----:B------:R-:W-:-:S04]  /*1870*/  IMAD R11, R11, R0, RZ ;  /* 0x000000000b0b7224 */ /* 0x000fc800078e02ff */
[----:B------:R-:W-:-:S04]  /*1880*/  IMAD.HI.U32 R11, R9, R11, R8 ;  /* 0x0000000b090b7227 */ /* 0x000fc800078e0008 */
[----:B------:R-:W-:-:S04]  /*1890*/  IMAD.MOV.U32 R9, RZ, RZ, R10 ;  /* 0x000000ffff097224 */ /* 0x000fc800078e000a */
[----:B------:R-:W-:-:S04]  /*18a0*/  IMAD.HI.U32 R11, R11, R9, RZ ;  /* 0x000000090b0b7227 */ /* 0x000fc800078e00ff */
[----:B------:R-:W-:-:S04]  /*18b0*/  IMAD.MOV R7, RZ, RZ, -R11 ;  /* 0x000000ffff077224 */ /* 0x000fc800078e0a0b */
[----:B------:R-:W-:-:S05]  /*18c0*/  IMAD R7, R0, R7, R9 ;  /* 0x0000000700077224 */ /* 0x000fca00078e0209 */
[----:B------:R-:W-:-:S13]  /*18d0*/  ISETP.GT.U32.AND P0, PT, R0, R7, PT ;  /* 0x000000070000720c */ /* 0x000fda0003f04070 */
[----:B------:R-:W-:Y:S02]  /*18e0*/  @!P0 IMAD.IADD R7, R7, 0x1, -R0 ;  /* 0x0000000107078824 */ /* 0x000fe400078e0a00 */
[----:B------:R-:W-:Y:S01]  /*18f0*/  @!P0 VIADD R11, R11, 0x1 ;  /* 0x000000010b0b8836 */ /* 0x000fe20000000000 */
[----:B------:R-:W-:Y:S02]  /*1900*/  ISETP.NE.AND P0, PT, R2, RZ, PT ;  /* 0x000000ff0200720c */ /* 0x000fe40003f05270 */
[----:B------:R-:W-:-:S13]  /*1910*/  ISETP.GE.U32.AND P1, PT, R7, R0, PT ;  /* 0x000000000700720c */ /* 0x000fda0003f26070 */
[----:B------:R-:W-:-:S05]  /*1920*/  @P1 IADD3 R11, PT, PT, R11, 0x1, RZ ;  /* 0x000000010b0b1810 */ /* 0x000fca0007ffe0ff */
[----:B------:R-:W-:-:S04]  /*1930*/  IMAD.MOV.U32 R0, RZ, RZ, R11 ;  /* 0x000000ffff007224 */ /* 0x000fc800078e000b */
[----:B------:R-:W-:Y:S01]  /*1940*/  @!P2 IMAD.MOV R0, RZ, RZ, -R0 ;  /* 0x000000ffff00a224 */ /* 0x000fe200078e0a00 */
[----:B------:R-:W-:-:S05]  /*1950*/  @!P0 LOP3.LUT R0, RZ, R2, RZ, 0x33, !PT ;  /* 0x00000002ff008212 */ /* 0x000fca00078e33ff */
[----:B------:R-:W-:-:S05]  /*1960*/  IMAD R0, R0, R21, R20 ;  /* 0x0000001500007224 */ /* 0x000fca00078e0214 */
[----:B------:R-:W-:Y:S02]  /*1970*/  SHF.R.S32.HI R5, RZ, 0x1f, R0 ;  /* 0x0000001fff057819 */ /* 0x000fe40000011400 */
[----:B---3--:R-:W-:-:S04]  /*1980*/  LEA R8, P0, R0, UR6, 0x2 ;  /* 0x0000000600087c11 */ /* 0x008fc8000f8010ff */
[----:B------:R-:W-:-:S06]  /*1990*/  LEA.HI.X R9, R0, UR7, R5, 0x2, P0 ;  /* 0x0000000700097c11 */ /* 0x000fcc00080f1405 */
[----:B------:R-:W2:Y:S02]  /*19a0*/  LDG.E R9, desc[UR10][R8.64] ;  /* 0x0000000a08097981 */ /* 0x000ea4000c1e1900 */
[----:B--2---:R-:W-:-:S05]  /*19b0*/  FADD R5, R6, R9 ;  /* 0x0000000906057221 */ /* 0x004fca0000000000 */
[----:B------:R2:W-:Y:S02]  /*19c0*/  REDG.E.ADD.F32.FTZ.RN.STRONG.GPU desc[UR10][R18.64], R5 ;  /* 0x00000005120079a6 */ /* 0x0005e4000c12f30a */
.L_x_66:
[----:B------:R-:W-:Y:S05]  /*19d0*/  BSYNC.RECONVERGENT B0 ;  /* 0x0000000000007941 */ /* 0x000fea0003800200 */
.L_x_61:
[----:B------:R-:W4:Y:S01]  /*19e0*/  LDCU UR6, c[0x0][0x3b0] ;  /* 0x00007600ff0677ac */ /* 0x000f220008000800 */
[----:B------:R-:W-:-:S05]  /*19f0*/  IMAD.IADD R3, R4, 0x1, R3 ;  /* 0x0000000104037824 */ /* 0x000fca00078e0203 */
[----:B----4-:R-:W-:-:S13]  /*1a00*/  ISETP.GE.AND P0, PT, R3, UR6, PT ;  /* 0x0000000603007c0c */ /* 0x010fda000bf06270 */
[----:B------:R-:W-:Y:S05]  /*1a10*/  @!P0 BRA `(.L_x_67) ;  /* 0xffffffe400d48947 */ /* 0x000fea000383ffff */
[----:B------:R-:W-:Y:S05]  /*1a20*/  EXIT ;  /* 0x000000000000794d */ /* 0x000fea0003800000 */
.L_x_68:
        /* <DEDUP_REMOVED lines=13> */
.L_x_70:


//--------------------- .nv.shared.reserved.0     --------------------------
	.section	.nv.shared.reserved.0,"aw",@nobits
	.weak		__nv_reservedSMEM_offset_0_alias
	.size		__nv_reservedSMEM_offset_0_alias, 0, 64
	.other		__nv_reservedSMEM_offset_0_alias,@"STO_CUDA_RESERVED_SHARED STV_DEFAULT"
__nv_reservedSMEM_offset_0_alias:
	.zero		0
	.zero		64


//--------------------- .nv.constant0._Z21shift_add_mp_backwardPfS_PKiS1_S1_iiiiiiiiiii --------------------------
	.section	.nv.constant0._Z21shift_add_mp_backwardPfS_PKiS1_S1_iiiiiiiiiii,"a",@progbits
	.sectionflags	@""
	.align	4
.nv.constant0._Z21shift_add_mp_backwardPfS_PKiS1_S1_iiiiiiiiiii:
	.zero		980


//--------------------- .nv.constant0._Z20shift_add_mp_forwardPKfPfPKiS3_S3_iiiiiiiiiiiS0_S1_S1_ --------------------------
	.section	.nv.constant0._Z20shift_add_mp_forwardPKfPfPKiS3_S3_iiiiiiiiiiiS0_S1_S1_,"a",@progbits
	.sectionflags	@""
	.align	4
.nv.constant0._Z20shift_add_mp_forwardPKfPfPKiS3_S3_iiiiiiiiiiiS0_S1_S1_:
	.zero		1008


//--------------------- SYMBOLS --------------------------

	.type		.nv.reservedSmem.offset0,@object
	.size		.nv.reservedSmem.offset0,0x4
